// auto-generated by cutlass_sweep.gemm — config: {"arch": "sm_90", "cluster_m": 1, "cluster_n": 1, "dtype": "fp32", "dtype_b": "fp32", "layout": "nt", "stages": 2, "tile_k": 64, "tile_m": 128, "tile_n": 256}
#include "cutlass/cutlass.h"
#include "cutlass/gemm/collective/collective_builder.hpp"
#include "cutlass/gemm/device/gemm_universal_adapter.h"
#include "cutlass/gemm/kernel/gemm_universal.hpp"
#include "cutlass/epilogue/collective/collective_builder.hpp"

using ElemA = float;
using ElemB = float;
using ElemCD = float;
using Acc  = float;
using TileShape    = cute::Shape<cute::_128, cute::_256, cute::_64>;
using ClusterShape = cute::Shape<cute::_1, cute::_1, cute::_1>;

using CollectiveEpilogue = typename cutlass::epilogue::collective::CollectiveBuilder<
    cutlass::arch::Sm90, cutlass::arch::OpClassTensorOp,
    TileShape, ClusterShape,
    cutlass::epilogue::collective::EpilogueTileAuto,
    Acc, Acc,
    ElemCD, cutlass::layout::RowMajor, 128 / cutlass::sizeof_bits<ElemCD>::value,
    ElemCD, cutlass::layout::RowMajor, 128 / cutlass::sizeof_bits<ElemCD>::value,
    cutlass::epilogue::collective::EpilogueScheduleAuto
  >::CollectiveOp;

using CollectiveMainloop = typename cutlass::gemm::collective::CollectiveBuilder<
    cutlass::arch::Sm90, cutlass::arch::OpClassTensorOp,
    ElemA, cutlass::layout::RowMajor, 128 / cutlass::sizeof_bits<ElemA>::value,
    ElemB, cutlass::layout::ColumnMajor, 128 / cutlass::sizeof_bits<ElemB>::value,
    Acc,
    TileShape, ClusterShape,
    cutlass::gemm::collective::StageCount<2>,
    cutlass::gemm::collective::KernelScheduleAuto
  >::CollectiveOp;

using GemmKernel = cutlass::gemm::kernel::GemmUniversal<
    cute::Shape<int,int,int,int>,
    CollectiveMainloop,
    CollectiveEpilogue
>;
using Gemm = cutlass::gemm::device::GemmUniversalAdapter<GemmKernel>;

// Force the device kernel symbol into the cubin without needing a host main.
auto* _anchor = &cutlass::device_kernel<GemmKernel>;


// ===== COMPILED SASS (sm_90a) =====

	.target	sm_90a

	.elftype	@"ET_EXEC"


//--------------------- .note.nv.tkinfo           --------------------------
	.section	.note.nv.tkinfo,"",@"SHT_NOTE"
	.sectionflags	@"SHF_NOTE_NV_TKINFO"
	.tkinfo
        /*0018*/ 	.word	0x00000002
        /*0030*/ 	.string	""
        /*0030*/ 	.string	"ptxas"
        /*0030*/ 	.string	"Cuda compilation tools, release 13.0, V13.0.88"
        /*0030*/ 	.string	"Build cuda_13.0.r13.0/compiler.36424714_0"
        /*0030*/ 	.string	"-arch sm_90a -m 64 "



//--------------------- .note.nv.cuinfo           --------------------------
	.section	.note.nv.cuinfo,"",@"SHT_NOTE"
	.sectionflags	@"SHF_NOTE_NV_CUINFO"
        /*0018*/ 	.short	0x0002
        /*001a*/ 	.short	0x005a
        /*001c*/ 	.short	0x0082
	.zero		2


//--------------------- .nv.info                  --------------------------
	.section	.nv.info,"",@"SHT_CUDA_INFO"
	.align	4


	//----- nvinfo : EIATTR_REGCOUNT
	.align		4
        /*0000*/ 	.byte	0x04, 0x2f
        /*0002*/ 	.short	(.L_15 - .L_14)
	.align		4
.L_14:
        /*0004*/ 	.word	index@(_ZN7cutlass13device_kernelINS_4gemm6kernel13GemmUniversalIN4cute5tupleIJiiiiEEENS1_10collective13CollectiveMmaINS1_34MainloopSm90TmaGmmaWarpSpecializedILi2ENS5_IJNS4_1CILi1EEESB_SB_EEENS1_35KernelTmaWarpSpecializedCooperativeEEENS5_IJNSA_ILi128EEENSA_ILi256EEENSA_ILi64EEEEEEfNS5_IJlSB_lEEEfSJ_NS4_8TiledMMAINS4_8MMA_AtomIJNS4_4SM904GMMA30MMA_64x256x8_F32TF32TF32_SS_TNILNSN_7ScaleInE1ELSP_1EEEEEENS4_6LayoutINS5_IJNSA_ILi2EEESB_SB_EEENS5_IJSB_NSA_ILi0EEESV_EEEEENS5_IJNS4_10UnderscoreESY_SY_EEEEENS4_13SM90_TMA_LOADENS4_14ComposedLayoutINS4_7SwizzleILi3ELi4ELi3EEENS4_18smem_ptr_flag_bitsILi32EEENSS_INS5_IJNSA_ILi8EEENSA_ILi32EEEEEENS5_IJS18_SB_EEEEEEEvNS4_8identityES11_S1C_vS1D_EENS_8epilogue10collective6detail29Sm90TmaWarpSpecializedAdapterINS1G_15DefaultEpilogueIfSJ_SJ_NS1F_6thread17LinearCombinationIfLi1EffLNS1K_9ScaleType4KindE0ELNS_15FloatRoundStyleE2EfEENS1_15EpilogueDefaultEEEEEvvEEEEvNT_6ParamsE)
        /*0008*/ 	.word	0x000000a8


	//----- nvinfo : EIATTR_FRAME_SIZE
	.align		4
.L_15:
        /*000c*/ 	.byte	0x04, 0x11
        /*000e*/ 	.short	(.L_17 - .L_16)
	.align		4
.L_16:
        /*0010*/ 	.word	index@(_ZN7cutlass13device_kernelINS_4gemm6kernel13GemmUniversalIN4cute5tupleIJiiiiEEENS1_10collective13CollectiveMmaINS1_34MainloopSm90TmaGmmaWarpSpecializedILi2ENS5_IJNS4_1CILi1EEESB_SB_EEENS1_35KernelTmaWarpSpecializedCooperativeEEENS5_IJNSA_ILi128EEENSA_ILi256EEENSA_ILi64EEEEEEfNS5_IJlSB_lEEEfSJ_NS4_8TiledMMAINS4_8MMA_AtomIJNS4_4SM904GMMA30MMA_64x256x8_F32TF32TF32_SS_TNILNSN_7ScaleInE1ELSP_1EEEEEENS4_6LayoutINS5_IJNSA_ILi2EEESB_SB_EEENS5_IJSB_NSA_ILi0EEESV_EEEEENS5_IJNS4_10UnderscoreESY_SY_EEEEENS4_13SM90_TMA_LOADENS4_14ComposedLayoutINS4_7SwizzleILi3ELi4ELi3EEENS4_18smem_ptr_flag_bitsILi32EEENSS_INS5_IJNSA_ILi8EEENSA_ILi32EEEEEENS5_IJS18_SB_EEEEEEEvNS4_8identityES11_S1C_vS1D_EENS_8epilogue10collective6detail29Sm90TmaWarpSpecializedAdapterINS1G_15DefaultEpilogueIfSJ_SJ_NS1F_6thread17LinearCombinationIfLi1EffLNS1K_9ScaleType4KindE0ELNS_15FloatRoundStyleE2EfEENS1_15EpilogueDefaultEEEEEvvEEEEvNT_6ParamsE)
        /*0014*/ 	.word	0x00000000


	//----- nvinfo : EIATTR_MIN_STACK_SIZE
	.align		4
.L_17:
        /*0018*/ 	.byte	0x04, 0x12
        /*001a*/ 	.short	(.L_19 - .L_18)
	.align		4
.L_18:
        /*001c*/ 	.word	index@(_ZN7cutlass13device_kernelINS_4gemm6kernel13GemmUniversalIN4cute5tupleIJiiiiEEENS1_10collective13CollectiveMmaINS1_34MainloopSm90TmaGmmaWarpSpecializedILi2ENS5_IJNS4_1CILi1EEESB_SB_EEENS1_35KernelTmaWarpSpecializedCooperativeEEENS5_IJNSA_ILi128EEENSA_ILi256EEENSA_ILi64EEEEEEfNS5_IJlSB_lEEEfSJ_NS4_8TiledMMAINS4_8MMA_AtomIJNS4_4SM904GMMA30MMA_64x256x8_F32TF32TF32_SS_TNILNSN_7ScaleInE1ELSP_1EEEEEENS4_6LayoutINS5_IJNSA_ILi2EEESB_SB_EEENS5_IJSB_NSA_ILi0EEESV_EEEEENS5_IJNS4_10UnderscoreESY_SY_EEEEENS4_13SM90_TMA_LOADENS4_14ComposedLayoutINS4_7SwizzleILi3ELi4ELi3EEENS4_18smem_ptr_flag_bitsILi32EEENSS_INS5_IJNSA_ILi8EEENSA_ILi32EEEEEENS5_IJS18_SB_EEEEEEEvNS4_8identityES11_S1C_vS1D_EENS_8epilogue10collective6detail29Sm90TmaWarpSpecializedAdapterINS1G_15DefaultEpilogueIfSJ_SJ_NS1F_6thread17LinearCombinationIfLi1EffLNS1K_9ScaleType4KindE0ELNS_15FloatRoundStyleE2EfEENS1_15EpilogueDefaultEEEEEvvEEEEvNT_6ParamsE)
        /*0020*/ 	.word	0x00000000
.L_19:


//--------------------- .nv.compat                --------------------------
	.section	.nv.compat,"",@"SHT_CUDA_COMPAT_INFO"
	.align	4
        /*0000*/ 	.byte	0x02, 0x09, 0x01, 0x00, 0x02, 0x02, 0x04, 0x00, 0x02, 0x05, 0x05, 0x00, 0x03, 0x07, 0x01, 0x01
        /*0010*/ 	.byte	0x02, 0x03, 0x01, 0x00, 0x02, 0x06, 0x01, 0x00, 0x04, 0x0b, 0x08, 0x00, 0x00, 0x00, 0x00, 0x00
        /*0020*/ 	.byte	0x00, 0x00, 0x00, 0x00


//--------------------- .nv.info._ZN7cutlass13device_kernelINS_4gemm6kernel13GemmUniversalIN4cute5tupleIJiiiiEEENS1_10collective13CollectiveMmaINS1_34MainloopSm90TmaGmmaWarpSpecializedILi2ENS5_IJNS4_1CILi1EEESB_SB_EEENS1_35KernelTmaWarpSpecializedCooperativeEEENS5_IJNSA_ILi128EEENSA_ILi256EEENSA_ILi64EEEEEEfNS5_IJlSB_lEEEfSJ_NS4_8TiledMMAINS4_8MMA_AtomIJNS4_4SM904GMMA30MMA_64x256x8_F32TF32TF32_SS_TNILNSN_7ScaleInE1ELSP_1EEEEEENS4_6LayoutINS5_IJNSA_ILi2EEESB_SB_EEENS5_IJSB_NSA_ILi0EEESV_EEEEENS5_IJNS4_10UnderscoreESY_SY_EEEEENS4_13SM90_TMA_LOADENS4_14ComposedLayoutINS4_7SwizzleILi3ELi4ELi3EEENS4_18smem_ptr_flag_bitsILi32EEENSS_INS5_IJNSA_ILi8EEENSA_ILi32EEEEEENS5_IJS18_SB_EEEEEEEvNS4_8identityES11_S1C_vS1D_EENS_8epilogue10collective6detail29Sm90TmaWarpSpecializedAdapterINS1G_15DefaultEpilogueIfSJ_SJ_NS1F_6thread17LinearCombinationIfLi1EffLNS1K_9ScaleType4KindE0ELNS_15FloatRoundStyleE2EfEENS1_15EpilogueDefaultEEEEEvvEEEEvNT_6ParamsE --------------------------
	.section	.nv.info._ZN7cutlass13device_kernelINS_4gemm6kernel13GemmUniversalIN4cute5tupleIJiiiiEEENS1_10collective13CollectiveMmaINS1_34MainloopSm90TmaGmmaWarpSpecializedILi2ENS5_IJNS4_1CILi1EEESB_SB_EEENS1_35KernelTmaWarpSpecializedCooperativeEEENS5_IJNSA_ILi128EEENSA_ILi256EEENSA_ILi64EEEEEEfNS5_IJlSB_lEEEfSJ_NS4_8TiledMMAINS4_8MMA_AtomIJNS4_4SM904GMMA30MMA_64x256x8_F32TF32TF32_SS_TNILNSN_7ScaleInE1ELSP_1EEEEEENS4_6LayoutINS5_IJNSA_ILi2EEESB_SB_EEENS5_IJSB_NSA_ILi0EEESV_EEEEENS5_IJNS4_10UnderscoreESY_SY_EEEEENS4_13SM90_TMA_LOADENS4_14ComposedLayoutINS4_7SwizzleILi3ELi4ELi3EEENS4_18smem_ptr_flag_bitsILi32EEENSS_INS5_IJNSA_ILi8EEENSA_ILi32EEEEEENS5_IJS18_SB_EEEEEEEvNS4_8identityES11_S1C_vS1D_EENS_8epilogue10collective6detail29Sm90TmaWarpSpecializedAdapterINS1G_15DefaultEpilogueIfSJ_SJ_NS1F_6thread17LinearCombinationIfLi1EffLNS1K_9ScaleType4KindE0ELNS_15FloatRoundStyleE2EfEENS1_15EpilogueDefaultEEEEEvvEEEEvNT_6ParamsE,"",@"SHT_CUDA_INFO"
	.sectionflags	@""
	.align	4


	//----- nvinfo : EIATTR_CUDA_API_VERSION
	.align		4
        /*0000*/ 	.byte	0x04, 0x37
        /*0002*/ 	.short	(.L_21 - .L_20)
.L_20:
        /*0004*/ 	.word	0x00000082


	//----- nvinfo : EIATTR_KPARAM_INFO
	.align		4
.L_21:
        /*0008*/ 	.byte	0x04, 0x17
        /*000a*/ 	.short	(.L_23 - .L_22)
.L_22:
        /*000c*/ 	.word	0x00000000
        /*0010*/ 	.short	0x0000
        /*0012*/ 	.short	0x0070
        /*0014*/ 	.byte	0x00, 0xf0, 0x01, 0x10


	//----- nvinfo : EIATTR_SPARSE_MMA_MASK
	.align		4
.L_23:
        /*0018*/ 	.byte	0x03, 0x50
        /*001a*/ 	.short	0x0000


	//----- nvinfo : EIATTR_MAXREG_COUNT
	.align		4
        /*001c*/ 	.byte	0x03, 0x1b
        /*001e*/ 	.short	0x00a8


	//----- nvinfo : EIATTR_NUM_BARRIERS
	.align		4
        /*0020*/ 	.byte	0x02, 0x4c
        /*0022*/ 	.byte	0x01
	.zero		1


	//----- nvinfo : EIATTR_EXTERNS
	.align		4
        /*0024*/ 	.byte	0x04, 0x0f
        /*0026*/ 	.short	(.L_25 - .L_24)


	//   ....[0]....
	.align		4
.L_24:
        /*0028*/ 	.word	index@(__assertfail)


	//----- nvinfo : EIATTR_MERCURY_ISA_VERSION
	.align		4
.L_25:
        /*002c*/ 	.byte	0x03, 0x5f
        /*002e*/ 	.short	0x0101


	//----- nvinfo : EIATTR_INT_WARP_WIDE_INSTR_OFFSETS
	.align		4
        /*0030*/ 	.byte	0x04, 0x31
        /*0032*/ 	.short	(.L_27 - .L_26)


	//   ....[0]....
.L_26:
        /*0034*/ 	.word	0x00000370


	//   ....[1]....
        /*0038*/ 	.word	0x000003a0


	//   ....[2]....
        /*003c*/ 	.word	0x00000480


	//----- nvinfo : EIATTR_COOP_GROUP_MASK_REGIDS
	.align		4
.L_27:
        /*0040*/ 	.byte	0x04, 0x29
        /*0042*/ 	.short	(.L_29 - .L_28)


	//   ....[0]....
.L_28:
        /*0044*/ 	.word	0xffffffff


	//   ....[1]....
        /*0048*/ 	.word	0xffffffff


	//   ....[2]....
        /*004c*/ 	.word	0xffffffff


	//   ....[3]....
        /*0050*/ 	.word	0xffffffff


	//   ....[4]....
        /*0054*/ 	.word	0xffffffff


	//----- nvinfo : EIATTR_COOP_GROUP_INSTR_OFFSETS
	.align		4
.L_29:
        /*0058*/ 	.byte	0x04, 0x28
        /*005a*/ 	.short	(.L_31 - .L_30)


	//   ....[0]....
.L_30:
        /*005c*/ 	.word	0x00000060


	//   ....[1]....
        /*0060*/ 	.word	0x00000070


	//   ....[2]....
        /*0064*/ 	.word	0x00000130


	//   ....[3]....
        /*0068*/ 	.word	0x00000280


	//   ....[4]....
        /*006c*/ 	.word	0x00000f30


	//----- nvinfo : EIATTR_REG_RECONFIG
	.align		4
.L_31:
        /*0070*/ 	.byte	0x01, 0x54
	.zero		2


	//----- nvinfo : EIATTR_SYSCALL_OFFSETS
	.align		4
        /*0074*/ 	.byte	0x04, 0x46
        /*0076*/ 	.short	(.L_33 - .L_32)


	//   ....[0]....
.L_32:
        /*0078*/ 	.word	0x000010f0


	//----- nvinfo : EIATTR_MBARRIER_INSTR_OFFSETS
	.align		4
.L_33:
        /*007c*/ 	.byte	0x04, 0x39
        /*007e*/ 	.short	(.L_35 - .L_34)


	//   ....[0]....
.L_34:
        /*0080*/ 	.word	0x00000230
        /*0084*/ 	.word	0x000000ff
        /*0088*/ 	.word	0x00000000
        /*008c*/ 	.short	0x0100
        /*008e*/ 	.byte	0x08
	.zero		1


	//   ....[1]....
        /*0090*/ 	.word	0x00000240
        /*0094*/ 	.word	0x000000ff
        /*0098*/ 	.word	0x00000010
        /*009c*/ 	.short	0x0100
        /*009e*/ 	.byte	0x08
	.zero		1


	//   ....[2]....
        /*00a0*/ 	.word	0x00000250
        /*00a4*/ 	.word	0x000000ff
        /*00a8*/ 	.word	0x00000008
        /*00ac*/ 	.short	0x0100
        /*00ae*/ 	.byte	0x08
	.zero		1


	//   ....[3]....
        /*00b0*/ 	.word	0x00000260
        /*00b4*/ 	.word	0x000000ff
        /*00b8*/ 	.word	0x00000018
        /*00bc*/ 	.short	0x0100
        /*00be*/ 	.byte	0x08
	.zero		1


	//   ....[4]....
        /*00c0*/ 	.word	0x000004f0
        /*00c4*/ 	.word	0x000000ff
        /*00c8*/ 	.word	0x00000030
        /*00cc*/ 	.short	0x0100
        /*00ce*/ 	.byte	0x06
	.zero		1


	//   ....[5]....
        /*00d0*/ 	.word	0x00000550
        /*00d4*/ 	.word	0x000000ff
        /*00d8*/ 	.word	0x00000038
        /*00dc*/ 	.short	0x0100
        /*00de*/ 	.byte	0x06
	.zero		1


	//   ....[6]....
        /*00e0*/ 	.word	0x00001170
        /*00e4*/ 	.word	0x00000003
        /*00e8*/ 	.word	0x00000000
        /*00ec*/ 	.short	0x010a
        /*00ee*/ 	.byte	0x3f
	.zero		1


	//   ....[7]....
        /*00f0*/ 	.word	0x000011b0
        /*00f4*/ 	.word	0x00000003
        /*00f8*/ 	.word	0x00000000
        /*00fc*/ 	.short	0x010a
        /*00fe*/ 	.byte	0x3f
	.zero		1


	//   ....[8]....
        /*0100*/ 	.word	0x00001780
        /*0104*/ 	.word	0x000000ff
        /*0108*/ 	.word	0x00000000
        /*010c*/ 	.short	0x010a
        /*010e*/ 	.byte	0x09
	.zero		1


	//   ....[9]....
        /*0110*/ 	.word	0x000017c0
        /*0114*/ 	.word	0x000000ff
        /*0118*/ 	.word	0x00000000
        /*011c*/ 	.short	0x010a
        /*011e*/ 	.byte	0x09
	.zero		1


	//   ....[10]....
        /*0120*/ 	.word	0x00001c50
        /*0124*/ 	.word	0x000000ff
        /*0128*/ 	.word	0x00000000
        /*012c*/ 	.short	0x0101
        /*012e*/ 	.byte	0x08
	.zero		1


	//   ....[11]....
        /*0130*/ 	.word	0x00001e30
        /*0134*/ 	.word	0x000000ff
        /*0138*/ 	.word	0x00000000
        /*013c*/ 	.short	0x0101
        /*013e*/ 	.byte	0x04
	.zero		1


	//   ....[12]....
        /*0140*/ 	.word	0x00009480
        /*0144*/ 	.word	0x0000000c
        /*0148*/ 	.word	0x00000010
        /*014c*/ 	.short	0x010a
        /*014e*/ 	.byte	0x3f
	.zero		1


	//   ....[13]....
        /*0150*/ 	.word	0x00009900
        /*0154*/ 	.word	0x00000005
        /*0158*/ 	.word	0x00000038
        /*015c*/ 	.short	0x0101
        /*015e*/ 	.byte	0x3f
	.zero		1


	//   ....[14]....
        /*0160*/ 	.word	0x0000a000
        /*0164*/ 	.word	0x00000007
        /*0168*/ 	.word	0x00000000
        /*016c*/ 	.short	0x010a
        /*016e*/ 	.byte	0x3f
	.zero		1


	//   ....[15]....
        /*0170*/ 	.word	0x0000a080
        /*0174*/ 	.word	0x00000005
        /*0178*/ 	.word	0x00000000
        /*017c*/ 	.short	0x010a
        /*017e*/ 	.byte	0x3f
	.zero		1


	//   ....[16]....
        /*0180*/ 	.word	0x0000a0e0
        /*0184*/ 	.word	0x00000003
        /*0188*/ 	.word	0x00000000
        /*018c*/ 	.short	0x010a
        /*018e*/ 	.byte	0x3f
	.zero		1


	//   ....[17]....
        /*0190*/ 	.word	0x0000a140
        /*0194*/ 	.word	0x00000004
        /*0198*/ 	.word	0x00000000
        /*019c*/ 	.short	0x010a
        /*019e*/ 	.byte	0x3f
	.zero		1


	//   ....[18]....
        /*01a0*/ 	.word	0x0000a210
        /*01a4*/ 	.word	0x0000000c
        /*01a8*/ 	.word	0x00000010
        /*01ac*/ 	.short	0x010a
        /*01ae*/ 	.byte	0x3f
	.zero		1


	//   ....[19]....
        /*01b0*/ 	.word	0x0000a2e0
        /*01b4*/ 	.word	0x00000007
        /*01b8*/ 	.word	0x00000000
        /*01bc*/ 	.short	0x010a
        /*01be*/ 	.byte	0x3f
	.zero		1


	//----- nvinfo : EIATTR_NUM_MBARRIERS
	.align		4
.L_35:
        /*01c0*/ 	.byte	0x03, 0x38
        /*01c2*/ 	.short	0x0006


	//----- nvinfo : EIATTR_EXIT_INSTR_OFFSETS
	.align		4
        /*01c4*/ 	.byte	0x04, 0x1c
        /*01c6*/ 	.short	(.L_37 - .L_36)


	//   ....[0]....
.L_36:
        /*01c8*/ 	.word	0x000005a0


	//   ....[1]....
        /*01cc*/ 	.word	0x00000e60


	//   ....[2]....
        /*01d0*/ 	.word	0x00008af0


	//   ....[3]....
        /*01d4*/ 	.word	0x00009120


	//   ....[4]....
        /*01d8*/ 	.word	0x0000a0d0


	//----- nvinfo : EIATTR_MAX_THREADS
	.align		4
.L_37:
        /*01dc*/ 	.byte	0x04, 0x05
        /*01de*/ 	.short	(.L_39 - .L_38)
.L_38:
        /*01e0*/ 	.word	0x00000180
        /*01e4*/ 	.word	0x00000001
        /*01e8*/ 	.word	0x00000001


	//----- nvinfo : EIATTR_CRS_STACK_SIZE
	.align		4
.L_39:
        /*01ec*/ 	.byte	0x04, 0x1e
        /*01ee*/ 	.short	(.L_41 - .L_40)
.L_40:
        /*01f0*/ 	.word	0x00000000


	//----- nvinfo : EIATTR_CBANK_PARAM_SIZE
	.align		4
.L_41:
        /*01f4*/ 	.byte	0x03, 0x19
        /*01f6*/ 	.short	0x0470


	//----- nvinfo : EIATTR_PARAM_CBANK
	.align		4
        /*01f8*/ 	.byte	0x04, 0x0a
        /*01fa*/ 	.short	(.L_43 - .L_42)
	.align		4
.L_42:
        /*01fc*/ 	.word	index@(.nv.constant0._ZN7cutlass13device_kernelINS_4gemm6kernel13GemmUniversalIN4cute5tupleIJiiiiEEENS1_10collective13CollectiveMmaINS1_34MainloopSm90TmaGmmaWarpSpecializedILi2ENS5_IJNS4_1CILi1EEESB_SB_EEENS1_35KernelTmaWarpSpecializedCooperativeEEENS5_IJNSA_ILi128EEENSA_ILi256EEENSA_ILi64EEEEEEfNS5_IJlSB_lEEEfSJ_NS4_8TiledMMAINS4_8MMA_AtomIJNS4_4SM904GMMA30MMA_64x256x8_F32TF32TF32_SS_TNILNSN_7ScaleInE1ELSP_1EEEEEENS4_6LayoutINS5_IJNSA_ILi2EEESB_SB_EEENS5_IJSB_NSA_ILi0EEESV_EEEEENS5_IJNS4_10UnderscoreESY_SY_EEEEENS4_13SM90_TMA_LOADENS4_14ComposedLayoutINS4_7SwizzleILi3ELi4ELi3EEENS4_18smem_ptr_flag_bitsILi32EEENSS_INS5_IJNSA_ILi8EEENSA_ILi32EEEEEENS5_IJS18_SB_EEEEEEEvNS4_8identityES11_S1C_vS1D_EENS_8epilogue10collective6detail29Sm90TmaWarpSpecializedAdapterINS1G_15DefaultEpilogueIfSJ_SJ_NS1F_6thread17LinearCombinationIfLi1EffLNS1K_9ScaleType4KindE0ELNS_15FloatRoundStyleE2EfEENS1_15EpilogueDefaultEEEEEvvEEEEvNT_6ParamsE)
        /*0200*/ 	.short	0x0210
        /*0202*/ 	.short	0x0470


	//----- nvinfo : EIATTR_SW_WAR
	.align		4
.L_43:
        /*0204*/ 	.byte	0x04, 0x36
        /*0206*/ 	.short	(.L_45 - .L_44)
.L_44:
        /*0208*/ 	.word	0x00000008
.L_45:


//--------------------- .nv.callgraph             --------------------------
	.section	.nv.callgraph,"",@"SHT_CUDA_CALLGRAPH"
	.align	4
	.sectionentsize	8
	.align		4
        /*0000*/ 	.word	0x00000000
	.align		4
        /*0004*/ 	.word	0xffffffff
	.align		4
        /*0008*/ 	.word	index@(_ZN7cutlass13device_kernelINS_4gemm6kernel13GemmUniversalIN4cute5tupleIJiiiiEEENS1_10collective13CollectiveMmaINS1_34MainloopSm90TmaGmmaWarpSpecializedILi2ENS5_IJNS4_1CILi1EEESB_SB_EEENS1_35KernelTmaWarpSpecializedCooperativeEEENS5_IJNSA_ILi128EEENSA_ILi256EEENSA_ILi64EEEEEEfNS5_IJlSB_lEEEfSJ_NS4_8TiledMMAINS4_8MMA_AtomIJNS4_4SM904GMMA30MMA_64x256x8_F32TF32TF32_SS_TNILNSN_7ScaleInE1ELSP_1EEEEEENS4_6LayoutINS5_IJNSA_ILi2EEESB_SB_EEENS5_IJSB_NSA_ILi0EEESV_EEEEENS5_IJNS4_10UnderscoreESY_SY_EEEEENS4_13SM90_TMA_LOADENS4_14ComposedLayoutINS4_7SwizzleILi3ELi4ELi3EEENS4_18smem_ptr_flag_bitsILi32EEENSS_INS5_IJNSA_ILi8EEENSA_ILi32EEEEEENS5_IJS18_SB_EEEEEEEvNS4_8identityES11_S1C_vS1D_EENS_8epilogue10collective6detail29Sm90TmaWarpSpecializedAdapterINS1G_15DefaultEpilogueIfSJ_SJ_NS1F_6thread17LinearCombinationIfLi1EffLNS1K_9ScaleType4KindE0ELNS_15FloatRoundStyleE2EfEENS1_15EpilogueDefaultEEEEEvvEEEEvNT_6ParamsE)
	.align		4
        /*000c*/ 	.word	index@(__assertfail)
	.align		4
        /*0010*/ 	.word	0x00000000
	.align		4
        /*0014*/ 	.word	0xfffffffe
	.align		4
        /*0018*/ 	.word	0x00000000
	.align		4
        /*001c*/ 	.word	0xfffffffd
	.align		4
        /*0020*/ 	.word	0x00000000
	.align		4
        /*0024*/ 	.word	0xfffffffc


//--------------------- .nv.constant4             --------------------------
	.section	.nv.constant4,"a",@progbits
	.align	8
	.align		8
.nv.constant4:
        /*0000*/ 	.dword	__assertfail
	.align		8
        /*0008*/ 	.dword	__unnamed_1
	.align		8
        /*0010*/ 	.dword	_ZN40_INTERNAL_13f055a8_4_k_cu_7ae81f9a_262564cuda3std3__45__cpo5beginE
	.align		8
        /*0018*/ 	.dword	_ZN40_INTERNAL_13f055a8_4_k_cu_7ae81f9a_262564cuda3std3__45__cpo3endE
	.align		8
        /*0020*/ 	.dword	_ZN40_INTERNAL_13f055a8_4_k_cu_7ae81f9a_262564cuda3std3__45__cpo6cbeginE
	.align		8
        /*0028*/ 	.dword	_ZN40_INTERNAL_13f055a8_4_k_cu_7ae81f9a_262564cuda3std3__45__cpo4cendE
	.align		8
        /*0030*/ 	.dword	_ZN40_INTERNAL_13f055a8_4_k_cu_7ae81f9a_262564cuda3std3__442_GLOBAL__N__13f055a8_4_k_cu_7ae81f9a_262566ignoreE
	.align		8
        /*0038*/ 	.dword	_ZN40_INTERNAL_13f055a8_4_k_cu_7ae81f9a_262564cuda3std3__419piecewise_constructE
	.align		8
        /*0040*/ 	.dword	_ZN40_INTERNAL_13f055a8_4_k_cu_7ae81f9a_262564cuda3std3__48in_placeE
	.align		8
        /*0048*/ 	.dword	_ZN40_INTERNAL_13f055a8_4_k_cu_7ae81f9a_262564cuda3std6ranges3__45__cpo4swapE
	.align		8
        /*0050*/ 	.dword	_ZN40_INTERNAL_13f055a8_4_k_cu_7ae81f9a_262564cuda3std6ranges3__45__cpo9iter_moveE
	.align		8
        /*0058*/ 	.dword	_ZN40_INTERNAL_13f055a8_4_k_cu_7ae81f9a_262564cute7productE
	.align		8
        /*0060*/ 	.dword	_ZN40_INTERNAL_13f055a8_4_k_cu_7ae81f9a_262564cute1_E
	.align		8
        /*0068*/ 	.dword	$str$22
	.align		8
        /*0070*/ 	.dword	$str$23


//--------------------- .text._ZN7cutlass13device_kernelINS_4gemm6kernel13GemmUniversalIN4cute5tupleIJiiiiEEENS1_10collective13CollectiveMmaINS1_34MainloopSm90TmaGmmaWarpSpecializedILi2ENS5_IJNS4_1CILi1EEESB_SB_EEENS1_35KernelTmaWarpSpecializedCooperativeEEENS5_IJNSA_ILi128EEENSA_ILi256EEENSA_ILi64EEEEEEfNS5_IJlSB_lEEEfSJ_NS4_8TiledMMAINS4_8MMA_AtomIJNS4_4SM904GMMA30MMA_64x256x8_F32TF32TF32_SS_TNILNSN_7ScaleInE1ELSP_1EEEEEENS4_6LayoutINS5_IJNSA_ILi2EEESB_SB_EEENS5_IJSB_NSA_ILi0EEESV_EEEEENS5_IJNS4_10UnderscoreESY_SY_EEEEENS4_13SM90_TMA_LOADENS4_14ComposedLayoutINS4_7SwizzleILi3ELi4ELi3EEENS4_18smem_ptr_flag_bitsILi32EEENSS_INS5_IJNSA_ILi8EEENSA_ILi32EEEEEENS5_IJS18_SB_EEEEEEEvNS4_8identityES11_S1C_vS1D_EENS_8epilogue10collective6detail29Sm90TmaWarpSpecializedAdapterINS1G_15DefaultEpilogueIfSJ_SJ_NS1F_6thread17LinearCombinationIfLi1EffLNS1K_9ScaleType4KindE0ELNS_15FloatRoundStyleE2EfEENS1_15EpilogueDefaultEEEEEvvEEEEvNT_6ParamsE --------------------------
	.section	.text._ZN7cutlass13device_kernelINS_4gemm6kernel13GemmUniversalIN4cute5tupleIJiiiiEEENS1_10collective13CollectiveMmaINS1_34MainloopSm90TmaGmmaWarpSpecializedILi2ENS5_IJNS4_1CILi1EEESB_SB_EEENS1_35KernelTmaWarpSpecializedCooperativeEEENS5_IJNSA_ILi128EEENSA_ILi256EEENSA_ILi64EEEEEEfNS5_IJlSB_lEEEfSJ_NS4_8TiledMMAINS4_8MMA_AtomIJNS4_4SM904GMMA30MMA_64x256x8_F32TF32TF32_SS_TNILNSN_7ScaleInE1ELSP_1EEEEEENS4_6LayoutINS5_IJNSA_ILi2EEESB_SB_EEENS5_IJSB_NSA_ILi0EEESV_EEEEENS5_IJNS4_10UnderscoreESY_SY_EEEEENS4_13SM90_TMA_LOADENS4_14ComposedLayoutINS4_7SwizzleILi3ELi4ELi3EEENS4_18smem_ptr_flag_bitsILi32EEENSS_INS5_IJNSA_ILi8EEENSA_ILi32EEEEEENS5_IJS18_SB_EEEEEEEvNS4_8identityES11_S1C_vS1D_EENS_8epilogue10collective6detail29Sm90TmaWarpSpecializedAdapterINS1G_15DefaultEpilogueIfSJ_SJ_NS1F_6thread17LinearCombinationIfLi1EffLNS1K_9ScaleType4KindE0ELNS_15FloatRoundStyleE2EfEENS1_15EpilogueDefaultEEEEEvvEEEEvNT_6ParamsE,"ax",@progbits
	.align	128
.text._ZN7cutlass13device_kernelINS_4gemm6kernel13GemmUniversalIN4cute5tupleIJiiiiEEENS1_10collective13CollectiveMmaINS1_34MainloopSm90TmaGmmaWarpSpecializedILi2ENS5_IJNS4_1CILi1EEESB_SB_EEENS1_35KernelTmaWarpSpecializedCooperativeEEENS5_IJNSA_ILi128EEENSA_ILi256EEENSA_ILi64EEEEEEfNS5_IJlSB_lEEEfSJ_NS4_8TiledMMAINS4_8MMA_AtomIJNS4_4SM904GMMA30MMA_64x256x8_F32TF32TF32_SS_TNILNSN_7ScaleInE1ELSP_1EEEEEENS4_6LayoutINS5_IJNSA_ILi2EEESB_SB_EEENS5_IJSB_NSA_ILi0EEESV_EEEEENS5_IJNS4_10UnderscoreESY_SY_EEEEENS4_13SM90_TMA_LOADENS4_14ComposedLayoutINS4_7SwizzleILi3ELi4ELi3EEENS4_18smem_ptr_flag_bitsILi32EEENSS_INS5_IJNSA_ILi8EEENSA_ILi32EEEEEENS5_IJS18_SB_EEEEEEEvNS4_8identityES11_S1C_vS1D_EENS_8epilogue10collective6detail29Sm90TmaWarpSpecializedAdapterINS1G_15DefaultEpilogueIfSJ_SJ_NS1F_6thread17LinearCombinationIfLi1EffLNS1K_9ScaleType4KindE0ELNS_15FloatRoundStyleE2EfEENS1_15EpilogueDefaultEEEEEvvEEEEvNT_6ParamsE:
        .type           _ZN7cutlass13device_kernelINS_4gemm6kernel13GemmUniversalIN4cute5tupleIJiiiiEEENS1_10collective13CollectiveMmaINS1_34MainloopSm90TmaGmmaWarpSpecializedILi2ENS5_IJNS4_1CILi1EEESB_SB_EEENS1_35KernelTmaWarpSpecializedCooperativeEEENS5_IJNSA_ILi128EEENSA_ILi256EEENSA_ILi64EEEEEEfNS5_IJlSB_lEEEfSJ_NS4_8TiledMMAINS4_8MMA_AtomIJNS4_4SM904GMMA30MMA_64x256x8_F32TF32TF32_SS_TNILNSN_7ScaleInE1ELSP_1EEEEEENS4_6LayoutINS5_IJNSA_ILi2EEESB_SB_EEENS5_IJSB_NSA_ILi0EEESV_EEEEENS5_IJNS4_10UnderscoreESY_SY_EEEEENS4_13SM90_TMA_LOADENS4_14ComposedLayoutINS4_7SwizzleILi3ELi4ELi3EEENS4_18smem_ptr_flag_bitsILi32EEENSS_INS5_IJNSA_ILi8EEENSA_ILi32EEEEEENS5_IJS18_SB_EEEEEEEvNS4_8identityES11_S1C_vS1D_EENS_8epilogue10collective6detail29Sm90TmaWarpSpecializedAdapterINS1G_15DefaultEpilogueIfSJ_SJ_NS1F_6thread17LinearCombinationIfLi1EffLNS1K_9ScaleType4KindE0ELNS_15FloatRoundStyleE2EfEENS1_15EpilogueDefaultEEEEEvvEEEEvNT_6ParamsE,@function
        .size           _ZN7cutlass13device_kernelINS_4gemm6kernel13GemmUniversalIN4cute5tupleIJiiiiEEENS1_10collective13CollectiveMmaINS1_34MainloopSm90TmaGmmaWarpSpecializedILi2ENS5_IJNS4_1CILi1EEESB_SB_EEENS1_35KernelTmaWarpSpecializedCooperativeEEENS5_IJNSA_ILi128EEENSA_ILi256EEENSA_ILi64EEEEEEfNS5_IJlSB_lEEEfSJ_NS4_8TiledMMAINS4_8MMA_AtomIJNS4_4SM904GMMA30MMA_64x256x8_F32TF32TF32_SS_TNILNSN_7ScaleInE1ELSP_1EEEEEENS4_6LayoutINS5_IJNSA_ILi2EEESB_SB_EEENS5_IJSB_NSA_ILi0EEESV_EEEEENS5_IJNS4_10UnderscoreESY_SY_EEEEENS4_13SM90_TMA_LOADENS4_14ComposedLayoutINS4_7SwizzleILi3ELi4ELi3EEENS4_18smem_ptr_flag_bitsILi32EEENSS_INS5_IJNSA_ILi8EEENSA_ILi32EEEEEENS5_IJS18_SB_EEEEEEEvNS4_8identityES11_S1C_vS1D_EENS_8epilogue10collective6detail29Sm90TmaWarpSpecializedAdapterINS1G_15DefaultEpilogueIfSJ_SJ_NS1F_6thread17LinearCombinationIfLi1EffLNS1K_9ScaleType4KindE0ELNS_15FloatRoundStyleE2EfEENS1_15EpilogueDefaultEEEEEvvEEEEvNT_6ParamsE,(.L_x_318 - _ZN7cutlass13device_kernelINS_4gemm6kernel13GemmUniversalIN4cute5tupleIJiiiiEEENS1_10collective13CollectiveMmaINS1_34MainloopSm90TmaGmmaWarpSpecializedILi2ENS5_IJNS4_1CILi1EEESB_SB_EEENS1_35KernelTmaWarpSpecializedCooperativeEEENS5_IJNSA_ILi128EEENSA_ILi256EEENSA_ILi64EEEEEEfNS5_IJlSB_lEEEfSJ_NS4_8TiledMMAINS4_8MMA_AtomIJNS4_4SM904GMMA30MMA_64x256x8_F32TF32TF32_SS_TNILNSN_7ScaleInE1ELSP_1EEEEEENS4_6LayoutINS5_IJNSA_ILi2EEESB_SB_EEENS5_IJSB_NSA_ILi0EEESV_EEEEENS5_IJNS4_10UnderscoreESY_SY_EEEEENS4_13SM90_TMA_LOADENS4_14ComposedLayoutINS4_7SwizzleILi3ELi4ELi3EEENS4_18smem_ptr_flag_bitsILi32EEENSS_INS5_IJNSA_ILi8EEENSA_ILi32EEEEEENS5_IJS18_SB_EEEEEEEvNS4_8identityES11_S1C_vS1D_EENS_8epilogue10collective6detail29Sm90TmaWarpSpecializedAdapterINS1G_15DefaultEpilogueIfSJ_SJ_NS1F_6thread17LinearCombinationIfLi1EffLNS1K_9ScaleType4KindE0ELNS_15FloatRoundStyleE2EfEENS1_15EpilogueDefaultEEEEEvvEEEEvNT_6ParamsE)
        .other          _ZN7cutlass13device_kernelINS_4gemm6kernel13GemmUniversalIN4cute5tupleIJiiiiEEENS1_10collective13CollectiveMmaINS1_34MainloopSm90TmaGmmaWarpSpecializedILi2ENS5_IJNS4_1CILi1EEESB_SB_EEENS1_35KernelTmaWarpSpecializedCooperativeEEENS5_IJNSA_ILi128EEENSA_ILi256EEENSA_ILi64EEEEEEfNS5_IJlSB_lEEEfSJ_NS4_8TiledMMAINS4_8MMA_AtomIJNS4_4SM904GMMA30MMA_64x256x8_F32TF32TF32_SS_TNILNSN_7ScaleInE1ELSP_1EEEEEENS4_6LayoutINS5_IJNSA_ILi2EEESB_SB_EEENS5_IJSB_NSA_ILi0EEESV_EEEEENS5_IJNS4_10UnderscoreESY_SY_EEEEENS4_13SM90_TMA_LOADENS4_14ComposedLayoutINS4_7SwizzleILi3ELi4ELi3EEENS4_18smem_ptr_flag_bitsILi32EEENSS_INS5_IJNSA_ILi8EEENSA_ILi32EEEEEENS5_IJS18_SB_EEEEEEEvNS4_8identityES11_S1C_vS1D_EENS_8epilogue10collective6detail29Sm90TmaWarpSpecializedAdapterINS1G_15DefaultEpilogueIfSJ_SJ_NS1F_6thread17LinearCombinationIfLi1EffLNS1K_9ScaleType4KindE0ELNS_15FloatRoundStyleE2EfEENS1_15EpilogueDefaultEEEEEvvEEEEvNT_6ParamsE,@"STO_CUDA_ENTRY STV_DEFAULT"
_ZN7cutlass13device_kernelINS_4gemm6kernel13GemmUniversalIN4cute5tupleIJiiiiEEENS1_10collective13CollectiveMmaINS1_34MainloopSm90TmaGmmaWarpSpecializedILi2ENS5_IJNS4_1CILi1EEESB_SB_EEENS1_35KernelTmaWarpSpecializedCooperativeEEENS5_IJNSA_ILi128EEENSA_ILi256EEENSA_ILi64EEEEEEfNS5_IJlSB_lEEEfSJ_NS4_8TiledMMAINS4_8MMA_AtomIJNS4_4SM904GMMA30MMA_64x256x8_F32TF32TF32_SS_TNILNSN_7ScaleInE1ELSP_1EEEEEENS4_6LayoutINS5_IJNSA_ILi2EEESB_SB_EEENS5_IJSB_NSA_ILi0EEESV_EEEEENS5_IJNS4_10UnderscoreESY_SY_EEEEENS4_13SM90_TMA_LOADENS4_14ComposedLayoutINS4_7SwizzleILi3ELi4ELi3EEENS4_18smem_ptr_flag_bitsILi32EEENSS_INS5_IJNSA_ILi8EEENSA_ILi32EEEEEENS5_IJS18_SB_EEEEEEEvNS4_8identityES11_S1C_vS1D_EENS_8epilogue10collective6detail29Sm90TmaWarpSpecializedAdapterINS1G_15DefaultEpilogueIfSJ_SJ_NS1F_6thread17LinearCombinationIfLi1EffLNS1K_9ScaleType4KindE0ELNS_15FloatRoundStyleE2EfEENS1_15EpilogueDefaultEEEEEvvEEEEvNT_6ParamsE:
[----:B------:R-:W0:Y:S01]  /*0000*/  LDC R1, c[0x0][0x28] ;  /* 0x00000a00ff017b82 */ /* 0x000e220000000800 */
[----:B------:R-:W1:Y:S01]  /*0010*/  S2R R18, SR_TID.X ;  /* 0x0000000000127919 */ /* 0x000e620000002100 */
[----:B------:R-:W-:Y:S01]  /*0020*/  ELECT P0, URZ, PT ;  /* 0x00000000003f782f */ /* 0x000fe20003800000 */
[----:B------:R-:W-:Y:S01]  /*0030*/  BSSY B0, `(.L_x_0) ;  /* 0x000000f000007945 */ /* 0x000fe20003800000 */
[--C-:B-1----:R-:W-:Y:S02]  /*0040*/  SHF.R.U32.HI R0, RZ, 0x5, R18.reuse ;  /* 0x00000005ff007819 */ /* 0x102fe40000011612 */
[----:B------:R-:W-:-:S03]  /*0050*/  SHF.R.U32.HI R22, RZ, 0x7, R18 ;  /* 0x00000007ff167819 */ /* 0x000fc60000011612 */
[----:B------:R-:W1:Y:S04]  /*0060*/  SHFL.IDX PT, R5, R0, RZ, 0x1f ;  /* 0x00001fff00057589 */ /* 0x000e6800000e0000 */
[----:B------:R2:W3:Y:S01]  /*0070*/  SHFL.IDX PT, R8, R22, RZ, 0x1f ;  /* 0x00001fff16087589 */ /* 0x0004e200000e0000 */
[----:B-1----:R-:W-:-:S13]  /*0080*/  ISETP.NE.OR P0, PT, R5, RZ, !P0 ;  /* 0x000000ff0500720c */ /* 0x002fda0004705670 */
[----:B0-23--:R-:W-:Y:S05]  /*0090*/  @P0 BRA `(.L_x_1) ;  /* 0x0000000000200947 */ /* 0x00dfea0003800000 */
[----:B------:R-:W-:Y:S02]  /*00a0*/  ULDC.64 UR4, c[0x0][0x198] ;  /* 0x0000660000047ab9 */ /* 0x000fe40000000a00 */
[----:B------:R-:W-:Y:S02]  /*00b0*/  UIADD3 UR6, UP0, UR4, 0xf0, URZ ;  /* 0x000000f004067890 */ /* 0x000fe4000ff1e03f */
[----:B------:R-:W-:Y:S02]  /*00c0*/  UIADD3 UR4, UP1, UR4, 0x1f0, URZ ;  /* 0x000001f004047890 */ /* 0x000fe4000ff3e03f */
[----:B------:R-:W-:Y:S02]  /*00d0*/  UIADD3.X UR7, URZ, UR5, URZ, UP0, !UPT ;  /* 0x000000053f077290 */ /* 0x000fe400087fe43f */
[----:B------:R-:W-:-:S07]  /*00e0*/  UIADD3.X UR5, URZ, UR5, URZ, UP1, !UPT ;  /* 0x000000053f057290 */ /* 0x000fce0008ffe43f */
[----:B------:R0:W-:Y:S02]  /*00f0*/  UTMACCTL.PF [UR6] ;  /* 0x00000000060079b9 */ /* 0x0001e40008040000 */
[----:B------:R0:W-:Y:S02]  /*0100*/  UTMACCTL.PF [UR4] ;  /* 0x00000000040079b9 */ /* 0x0001e40008040000 */
[----:B0-----:R-:W-:Y:S01]  /*0110*/  NOP ;  /* 0x0000000000007918 */ /* 0x001fe20000000000 */
.L_x_1:
[----:B------:R-:W-:Y:S05]  /*0120*/  BSYNC B0 ;  /* 0x0000000000007941 */ /* 0x000fea0003800000 */
.L_x_0:
[----:B------:R-:W0:Y:S02]  /*0130*/  SHFL.IDX PT, R2, R0, RZ, 0x1f ;  /* 0x00001fff00027589 */ /* 0x000e2400000e0000 */
[----:B0-----:R-:W-:-:S13]  /*0140*/  ISETP.NE.AND P0, PT, R2, RZ, PT ;  /* 0x000000ff0200720c */ /* 0x001fda0003f05270 */
[----:B------:R-:W-:Y:S05]  /*0150*/  @P0 BRA `(.L_x_2) ;  /* 0x0000000000480947 */ /* 0x000fea0003800000 */
[----:B------:R-:W0:Y:S01]  /*0160*/  S2UR UR8, SR_CgaCtaId ;  /* 0x00000000000879c3 */ /* 0x000e220000008800 */
[----:B------:R-:W-:Y:S01]  /*0170*/  UMOV UR4, 0x400 ;  /* 0x0000040000047882 */ /* 0x000fe20000000000 */
[----:B------:R-:W-:Y:S01]  /*0180*/  UMOV UR5, 0x1 ;  /* 0x0000000100057882 */ /* 0x000fe20000000000 */
[----:B------:R-:W-:Y:S01]  /*0190*/  UMOV UR6, 0x100 ;  /* 0x0000010000067882 */ /* 0x000fe20000000000 */
[----:B------:R-:W-:Y:S01]  /*01a0*/  ELECT P0, URZ, PT ;  /* 0x00000000003f782f */ /* 0x000fe20003800000 */
[----:B------:R-:W-:-:S04]  /*01b0*/  UIADD3 UR6, -UR6, 0x100000, URZ ;  /* 0x0010000006067890 */ /* 0x000fc8000fffe13f */
[----:B------:R-:W-:Y:S02]  /*01c0*/  USHF.L.U32 UR7, UR6, 0xb, URZ ;  /* 0x0000000b06077899 */ /* 0x000fe4000800063f */
[----:B------:R-:W-:Y:S02]  /*01d0*/  USHF.L.U32 UR6, UR6, 0x1, URZ ;  /* 0x0000000106067899 */ /* 0x000fe4000800063f */
[----:B0-----:R-:W-:Y:S02]  /*01e0*/  ULEA UR8, UR8, UR4, 0x18 ;  /* 0x0000000408087291 */ /* 0x001fe4000f8ec03f */
[----:B------:R-:W-:-:S04]  /*01f0*/  UIADD3 UR4, -UR5, 0x100000, URZ ;  /* 0x0010000005047890 */ /* 0x000fc8000fffe13f */
[----:B------:R-:W-:Y:S02]  /*0200*/  USHF.L.U32 UR5, UR4, 0xb, URZ ;  /* 0x0000000b04057899 */ /* 0x000fe4000800063f */
[----:B------:R-:W-:Y:S01]  /*0210*/  USHF.L.U32 UR4, UR4, 0x1, URZ ;  /* 0x0000000104047899 */ /* 0x000fe2000800063f */
[----:B------:R-:W0:Y:S11]  /*0220*/  FENCE.VIEW.ASYNC.S ;  /* 0x00000000000073c6 */ /* 0x000e360000000000 */
[----:B0-----:R0:W1:Y:S01]  /*0230*/  SYNCS.EXCH.64 URZ, [UR8], UR4 ;  /* 0x00000004083f75b2 */ /* 0x0010620008000100 */
[----:B------:R0:W2:Y:S01]  /*0240*/  SYNCS.EXCH.64 URZ, [UR8+0x10], UR6 ;  /* 0x00001006083f75b2 */ /* 0x0000a20008000100 */
[----:B------:R0:W3:Y:S01]  /*0250*/  SYNCS.EXCH.64 URZ, [UR8+0x8], UR4 ;  /* 0x00000804083f75b2 */ /* 0x0000e20008000100 */
[----:B------:R0:W4:Y:S01]  /*0260*/  SYNCS.EXCH.64 URZ, [UR8+0x18], UR6 ;  /* 0x00001806083f75b2 */ /* 0x0001220008000100 */
[----:B------:R-:W-:Y:S01]  /*0270*/  NOP ;  /* 0x0000000000007918 */ /* 0x000fe20000000000 */
.L_x_2:
[----:B------:R-:W5:Y:S01]  /*0280*/  SHFL.IDX PT, R0, R0, RZ, 0x1f ;  /* 0x00001fff00007589 */ /* 0x000f6200000e0000 */
[----:B------:R-:W-:Y:S01]  /*0290*/  ELECT P0, URZ, PT ;  /* 0x00000000003f782f */ /* 0x000fe20003800000 */
[----:B------:R-:W1:Y:S01]  /*02a0*/  LDC R2, c[0x0][0x65c] ;  /* 0x00019700ff027b82 */ /* 0x000e620000000800 */
[----:B------:R-:W-:Y:S01]  /*02b0*/  SHF.R.S32.HI R6, RZ, 0x1f, R5 ;  /* 0x0000001fff067819 */ /* 0x000fe20000011405 */
[----:B------:R-:W2:Y:S01]  /*02c0*/  S2R R3, SR_CTAID.Y ;  /* 0x0000000000037919 */ /* 0x000ea20000002600 */
[----:B0-----:R-:W-:Y:S01]  /*02d0*/  UMOV UR4, 0x20 ;  /* 0x0000002000047882 */ /* 0x001fe20000000000 */
[----:B------:R-:W-:Y:S01]  /*02e0*/  ISETP.NE.AND P2, PT, R8, RZ, PT ;  /* 0x000000ff0800720c */ /* 0x000fe20003f45270 */
[----:B------:R-:W-:Y:S01]  /*02f0*/  NOP ;  /* 0x0000000000007918 */ /* 0x000fe20000000000 */
[----:B------:R-:W0:Y:S01]  /*0300*/  S2R R4, SR_CTAID.X ;  /* 0x0000000000047919 */ /* 0x000e220000002500 */
[----:B------:R-:W-:Y:S01]  /*0310*/  LEA.HI R6, R6, R5, RZ, 0x2 ;  /* 0x0000000506067211 */ /* 0x000fe200078f10ff */
[----:B------:R-:W-:Y:S01]  /*0320*/  NOP ;  /* 0x0000000000007918 */ /* 0x000fe20000000000 */
[----:B-----5:R-:W-:-:S02]  /*0330*/  ISETP.NE.OR P0, PT, R0, RZ, !P0 ;  /* 0x000000ff0000720c */ /* 0x020fc40004705670 */
[----:B-1----:R-:W-:-:S04]  /*0340*/  ISETP.NE.AND P3, PT, R2, 0x1, PT ;  /* 0x000000010200780c */ /* 0x002fc80003f65270 */
[----:B------:R-:W-:Y:S02]  /*0350*/  P2R R0, PR, RZ, 0x8 ;  /* 0x00000008ff007803 */ /* 0x000fe40000000000 */
[----:B------:R-:W-:-:S05]  /*0360*/  LOP3.LUT R0, R6, 0xfffffffc, RZ, 0xc0, !PT ;  /* 0xfffffffc06007812 */ /* 0x000fca00078ec0ff */
[----:B------:R-:W-:Y:S01]  /*0370*/  VOTEU.ALL UP0, P0 ;  /* 0x00000000003f7886 */ /* 0x000fe20000000000 */
[----:B------:R-:W-:Y:S01]  /*0380*/  IMAD.IADD R0, R5, 0x1, -R0 ;  /* 0x0000000105007824 */ /* 0x000fe200078e0a00 */
[----:B------:R-:W0:Y:S01]  /*0390*/  @P3 LDC R17, c[0x0][0x10] ;  /* 0x00000400ff113b82 */ /* 0x000e220000000800 */
[----:B------:R-:W-:Y:S01]  /*03a0*/  VOTEU.ALL UP1, P0 ;  /* 0x00000000003f7886 */ /* 0x000fe20000020000 */
[----:B--2---:R-:W-:Y:S01]  /*03b0*/  @P3 IMAD.MOV.U32 R6, RZ, RZ, R3 ;  /* 0x000000ffff063224 */ /* 0x004fe200078e0003 */
[----:B------:R-:W-:Y:S01]  /*03c0*/  @!UP0 UMOV UR6, 0x400 ;  /* 0x0000040000068882 */ /* 0x000fe20000000000 */
[----:B------:R-:W-:-:S04]  /*03d0*/  @!UP0 UIADD3 UR4, -UR4, 0x100000, URZ ;  /* 0x0010000004048890 */ /* 0x000fc8000fffe13f */
[----:B------:R-:W-:Y:S02]  /*03e0*/  @!UP0 USHF.L.U32 UR5, UR4, 0xb, URZ ;  /* 0x0000000b04058899 */ /* 0x000fe4000800063f */
[----:B------:R-:W-:Y:S01]  /*03f0*/  @!UP0 USHF.L.U32 UR4, UR4, 0x1, URZ ;  /* 0x0000000104048899 */ /* 0x000fe2000800063f */
[----:B------:R-:W-:Y:S02]  /*0400*/  @P3 IMAD.MOV.U32 R7, RZ, RZ, RZ ;  /* 0x000000ffff073224 */ /* 0x000fe400078e00ff */
[----:B------:R-:W-:Y:S01]  /*0410*/  IMAD.MOV.U32 R5, RZ, RZ, RZ ;  /* 0x000000ffff057224 */ /* 0x000fe200078e00ff */
[----:B------:R-:W1:Y:S01]  /*0420*/  @!UP0 S2UR UR7, SR_CgaCtaId ;  /* 0x00000000000789c3 */ /* 0x000e620000008800 */
[----:B------:R-:W-:-:S07]  /*0430*/  @P3 IMAD.MOV.U32 R11, RZ, RZ, RZ ;  /* 0x000000ffff0b3224 */ /* 0x000fce00078e00ff */
[----:B------:R-:W2:Y:S01]  /*0440*/  @!P3 LDC R9, c[0x0][0xc] ;  /* 0x00000300ff09bb82 */ /* 0x000ea20000000800 */
[----:B0-----:R-:W-:-:S04]  /*0450*/  @P3 IMAD.WIDE.U32 R16, R4, R17, R6 ;  /* 0x0000001104103225 */ /* 0x001fc800078e0006 */
[----:B------:R-:W-:Y:S01]  /*0460*/  @P3 IMAD.IADD R17, R17, 0x1, R11 ;  /* 0x0000000111113824 */ /* 0x000fe200078e020b */
[----:B-1----:R-:W-:Y:S01]  /*0470*/  @!UP0 ULEA UR6, UR7, UR6, 0x18 ;  /* 0x0000000607068291 */ /* 0x002fe2000f8ec03f */
[----:B------:R-:W-:Y:S01]  /*0480*/  VOTEU.ALL UP0, P0 ;  /* 0x00000000003f7886 */ /* 0x000fe20000000000 */
[----:B------:R-:W-:-:S04]  /*0490*/  ISETP.NE.AND P0, PT, R0, 0x3, PT ;  /* 0x000000030000780c */ /* 0x000fc80003f05270 */
[----:B------:R-:W-:Y:S01]  /*04a0*/  ISETP.EQ.OR P0, PT, R0, RZ, !P0 ;  /* 0x000000ff0000720c */ /* 0x000fe20004702670 */
[----:B--2---:R-:W-:-:S03]  /*04b0*/  @!P3 IMAD.WIDE.U32 R6, R9, R3, R4 ;  /* 0x000000030906b225 */ /* 0x004fc600078e0004 */
[C---:B------:R-:W-:Y:S01]  /*04c0*/  ISETP.EQ.AND P0, PT, R8.reuse, RZ, P0 ;  /* 0x000000ff0800720c */ /* 0x040fe20000702270 */
[----:B------:R-:W-:Y:S01]  /*04d0*/  VIADD R8, R8, 0xffffffff ;  /* 0xffffffff08087836 */ /* 0x000fe20000000000 */
[----:B------:R-:W0:Y:S02]  /*04e0*/  FENCE.VIEW.ASYNC.S ;  /* 0x00000000000073c6 */ /* 0x000e240000000000 */
[----:B0-----:R0:W3:Y:S01]  /*04f0*/  @!UP0 SYNCS.EXCH.64 URZ, [UR6+0x30], UR4 ;  /* 0x00003004063f85b2 */ /* 0x0010e20008000100 */
[----:B------:R-:W-:Y:S01]  /*0500*/  @!P3 IMAD.MOV.U32 R16, RZ, RZ, R6 ;  /* 0x000000ffff10b224 */ /* 0x000fe200078e0006 */
[----:B------:R-:W-:Y:S01]  /*0510*/  SEL R19, RZ, 0x1, !P0 ;  /* 0x00000001ff137807 */ /* 0x000fe20004000000 */
[----:B------:R-:W-:Y:S01]  /*0520*/  @!P3 IMAD.MOV.U32 R17, RZ, RZ, R7 ;  /* 0x000000ffff11b224 */ /* 0x000fe200078e0007 */
[----:B------:R-:W-:-:S04]  /*0530*/  ISETP.GE.U32.AND P1, PT, R8, 0x2, PT ;  /* 0x000000020800780c */ /* 0x000fc80003f26070 */
[----:B------:R-:W-:Y:S01]  /*0540*/  SEL R19, R19, 0x2, P1 ;  /* 0x0000000213137807 */ /* 0x000fe20000800000 */
[----:B------:R0:W3:Y:S01]  /*0550*/  @!UP1 SYNCS.EXCH.64 URZ, [UR6+0x38], UR4 ;  /* 0x00003804063f95b2 */ /* 0x0000e20008000100 */
[----:B------:R-:W-:Y:S01]  /*0560*/  NOP ;  /* 0x0000000000007918 */ /* 0x000fe20000000000 */
[----:B---34-:R-:W-:Y:S06]  /*0570*/  BAR.SYNC.DEFER_BLOCKING 0x0 ;  /* 0x0000000000007b1d */ /* 0x018fec0000010000 */
[----:B------:R-:W-:Y:S05]  /*0580*/  @!P2 BRA `(.L_x_3) ;  /* 0x00000084005ca947 */ /* 0x000fea0003800000 */
[----:B------:R-:W-:-:S13]  /*0590*/  ISETP.GT.U32.AND P0, PT, R8, 0x1, PT ;  /* 0x000000010800780c */ /* 0x000fda0003f04070 */
[----:B0-----:R-:W-:Y:S05]  /*05a0*/  @P0 EXIT ;  /* 0x000000000000094d */ /* 0x001fea0003800000 */
[----:B------:R-:W-:Y:S01]  /*05b0*/  ULDC.64 UR4, c[0x0][0x650] ;  /* 0x0001940000047ab9 */ /* 0x000fe20000000a00 */
[----:B------:R-:W-:Y:S01]  /*05c0*/  PRMT R0, RZ, 0x7610, R0 ;  /* 0x00007610ff007816 */ /* 0x000fe20000000000 */
[----:B------:R-:W-:Y:S01]  /*05d0*/  IMAD.MOV.U32 R153, RZ, RZ, -0x1 ;  /* 0xffffffffff997424 */ /* 0x000fe200078e00ff */
[----:B------:R-:W-:Y:S01]  /*05e0*/  ISETP.GE.U32.AND P0, PT, R16, UR4, PT ;  /* 0x0000000410007c0c */ /* 0x000fe2000bf06070 */
[----:B------:R-:W-:Y:S02]  /*05f0*/  IMAD.MOV.U32 R152, RZ, RZ, -0x1 ;  /* 0xffffffffff987424 */ /* 0x000fe400078e00ff */
[----:B------:R-:W-:Y:S01]  /*0600*/  IMAD.MOV.U32 R23, RZ, RZ, -0x1 ;  /* 0xffffffffff177424 */ /* 0x000fe200078e00ff */
[----:B------:R-:W-:-:S13]  /*0610*/  ISETP.GE.U32.AND.EX P0, PT, R17, UR5, PT, P0 ;  /* 0x0000000511007c0c */ /* 0x000fda000bf06100 */
[----:B------:R-:W-:Y:S05]  /*0620*/  @P0 BRA `(.L_x_4) ;  /* 0x0000000400540947 */ /* 0x000fea0003800000 */
[----:B------:R-:W0:Y:S01]  /*0630*/  LDC.64 R14, c[0x0][0x628] ;  /* 0x00018a00ff0e7b82 */ /* 0x000e220000000a00 */
[----:B------:R-:W-:Y:S02]  /*0640*/  IMAD.MOV.U32 R6, RZ, RZ, R16 ;  /* 0x000000ffff067224 */ /* 0x000fe400078e0010 */
[----:B------:R-:W-:-:S05]  /*0650*/  IMAD.MOV.U32 R7, RZ, RZ, R17 ;  /* 0x000000ffff077224 */ /* 0x000fca00078e0011 */
[----:B------:R-:W1:Y:S08]  /*0660*/  LDC R0, c[0x0][0x630] ;  /* 0x00018c00ff007b82 */ /* 0x000e700000000800 */
[----:B------:R-:W2:Y:S01]  /*0670*/  LDC.64 R20, c[0x0][0x620] ;  /* 0x00018800ff147b82 */ /* 0x000ea20000000a00 */
[----:B0-----:R-:W-:-:S04]  /*0680*/  ISETP.NE.U32.AND P0, PT, R14, RZ, PT ;  /* 0x000000ff0e00720c */ /* 0x001fc80003f05070 */
[----:B------:R-:W-:-:S13]  /*0690*/  ISETP.NE.AND.EX P0, PT, R15, RZ, PT, P0 ;  /* 0x000000ff0f00720c */ /* 0x000fda0003f05300 */
[----:B-12---:R-:W-:Y:S05]  /*06a0*/  @!P0 BRA `(.L_x_5) ;  /* 0x0000000000288947 */ /* 0x006fea0003800000 */
[----:B------:R-:W0:Y:S02]  /*06b0*/  LDC R11, c[0x0][0x634] ;  /* 0x00018d00ff0b7b82 */ /* 0x000e240000000800 */
[----:B0-----:R-:W-:-:S05]  /*06c0*/  IADD3 R11, P0, R16, R11, RZ ;  /* 0x0000000b100b7210 */ /* 0x001fca0007f1e0ff */
[----:B------:R-:W-:-:S04]  /*06d0*/  IMAD.X R13, RZ, RZ, R17, P0 ;  /* 0x000000ffff0d7224 */ /* 0x000fc800000e0611 */
[----:B------:R-:W-:-:S04]  /*06e0*/  IMAD.WIDE.U32 R6, R13, R14, RZ ;  /* 0x0000000e0d067225 */ /* 0x000fc800078e00ff */
[----:B------:R-:W-:-:S04]  /*06f0*/  IMAD.WIDE.U32 R8, P0, R11, R15, R6 ;  /* 0x0000000f0b087225 */ /* 0x000fc80007800006 */
[----:B------:R-:W-:-:S04]  /*0700*/  IMAD.WIDE.U32 R6, R11, R14, RZ ;  /* 0x0000000e0b067225 */ /* 0x000fc800078e00ff */
[----:B------:R-:W-:Y:S01]  /*0710*/  IMAD.X R11, RZ, RZ, RZ, P0 ;  /* 0x000000ffff0b7224 */ /* 0x000fe200000e06ff */
[----:B------:R-:W-:Y:S01]  /*0720*/  IADD3 RZ, P0, R7, R8, RZ ;  /* 0x0000000807ff7210 */ /* 0x000fe20007f1e0ff */
[----:B------:R-:W-:-:S04]  /*0730*/  IMAD.MOV.U32 R10, RZ, RZ, R9 ;  /* 0x000000ffff0a7224 */ /* 0x000fc800078e0009 */
[----:B------:R-:W-:-:S08]  /*0740*/  IMAD.WIDE.U32.X R6, R13, R15, R10, P0 ;  /* 0x0000000f0d067225 */ /* 0x000fd000000e040a */
.L_x_5:
[-CC-:B------:R-:W-:Y:S01]  /*0750*/  SHF.R.U64 R23, R6, R0.reuse, R7.reuse ;  /* 0x0000000006177219 */ /* 0x180fe20000001207 */
[----:B------:R-:W0:Y:S01]  /*0760*/  LDC R10, c[0x0][0x618] ;  /* 0x00018600ff0a7b82 */ /* 0x000e220000000800 */
[----:B------:R-:W-:Y:S01]  /*0770*/  SHF.R.U32.HI R5, RZ, R0, R7 ;  /* 0x00000000ff057219 */ /* 0x000fe20000011607 */
[----:B------:R-:W-:Y:S01]  /*0780*/  ULDC UR4, c[0x0][0x150] ;  /* 0x0000540000047ab9 */ /* 0x000fe20000000800 */
[----:B------:R-:W-:Y:S02]  /*0790*/  IADD3 R9, P0, RZ, -R23, RZ ;  /* 0x80000017ff097210 */ /* 0x000fe40007f1e0ff */
[----:B------:R-:W-:-:S03]  /*07a0*/  I2FP.F32.U32 R0, R4 ;  /* 0x0000000400007245 */ /* 0x000fc60000201000 */
[----:B------:R-:W1:Y:S01]  /*07b0*/  LDC.64 R28, c[0x0][0x640] ;  /* 0x00019000ff1c7b82 */ /* 0x000e620000000a00 */
[----:B------:R-:W-:Y:S02]  /*07c0*/  IMAD.X R11, RZ, RZ, ~R5, P0 ;  /* 0x000000ffff0b7224 */ /* 0x000fe400000e0e05 */
[----:B------:R-:W-:Y:S01]  /*07d0*/  FMUL R0, R0, UR4 ;  /* 0x0000000400007c20 */ /* 0x000fe20008400000 */
[----:B------:R-:W-:Y:S01]  /*07e0*/  IMAD.WIDE.U32 R6, R9, R20, R16 ;  /* 0x0000001409067225 */ /* 0x000fe200078e0010 */
[----:B------:R-:W-:-:S03]  /*07f0*/  ULDC UR4, c[0x0][0x154] ;  /* 0x0000550000047ab9 */ /* 0x000fc60000000800 */
[----:B------:R-:W-:Y:S01]  /*0800*/  IMAD R8, R11, R20, RZ ;  /* 0x000000140b087224 */ /* 0x000fe200078e02ff */
[----:B------:R-:W2:Y:S01]  /*0810*/  LDC R5, c[0x0][0x144] ;  /* 0x00005100ff057b82 */ /* 0x000ea20000000800 */
[----:B------:R-:W3:Y:S02]  /*0820*/  F2I.U32.TRUNC.NTZ R0, R0 ;  /* 0x0000000000007305 */ /* 0x000ee4000020f000 */
[----:B------:R-:W-:-:S04]  /*0830*/  IMAD R9, R9, R21, R8 ;  /* 0x0000001509097224 */ /* 0x000fc800078e0208 */
[----:B------:R-:W-:Y:S01]  /*0840*/  IMAD.IADD R7, R7, 0x1, R9 ;  /* 0x0000000107077824 */ /* 0x000fe200078e0209 */
[----:B------:R-:W4:Y:S01]  /*0850*/  LDC R12, c[0x0][0x608] ;  /* 0x00018200ff0c7b82 */ /* 0x000f220000000800 */
[----:B------:R-:W-:-:S03]  /*0860*/  IMAD.MOV.U32 R9, RZ, RZ, -0x1 ;  /* 0xffffffffff097424 */ /* 0x000fc600078e00ff */
[-CC-:B0-----:R-:W-:Y:S02]  /*0870*/  SHF.R.U64 R20, R6, R10.reuse, R7.reuse ;  /* 0x0000000a06147219 */ /* 0x181fe40000001207 */
[----:B------:R-:W-:Y:S02]  /*0880*/  I2FP.F32.U32 R6, R3 ;  /* 0x0000000300067245 */ /* 0x000fe40000201000 */
[----:B------:R-:W0:Y:S01]  /*0890*/  LDC R26, c[0x0][0x658] ;  /* 0x00019600ff1a7b82 */ /* 0x000e220000000800 */
[----:B-1----:R-:W-:Y:S01]  /*08a0*/  ISETP.NE.U32.AND P0, PT, R28, RZ, PT ;  /* 0x000000ff1c00720c */ /* 0x002fe20003f05070 */
[----:B---3--:R-:W-:Y:S01]  /*08b0*/  IMAD.MOV R8, RZ, RZ, -R0 ;  /* 0x000000ffff087224 */ /* 0x008fe200078e0a00 */
[----:B------:R-:W-:Y:S01]  /*08c0*/  SHF.R.U32.HI R7, RZ, R10, R7 ;  /* 0x0000000aff077219 */ /* 0x000fe20000011607 */
[----:B------:R-:W-:Y:S01]  /*08d0*/  FMUL R6, R6, UR4 ;  /* 0x0000000406067c20 */ /* 0x000fe20008400000 */
[----:B------:R-:W-:-:S03]  /*08e0*/  ISETP.NE.AND.EX P0, PT, R29, RZ, PT, P0 ;  /* 0x000000ff1d00720c */ /* 0x000fc60003f05300 */
[----:B------:R-:W1:Y:S01]  /*08f0*/  LDC R14, c[0x0][0x148] ;  /* 0x00005200ff0e7b82 */ /* 0x000e620000000800 */
[----:B--2---:R-:W-:-:S07]  /*0900*/  IMAD R0, R5, R8, R4 ;  /* 0x0000000805007224 */ /* 0x004fce00078e0204 */
[----:B------:R-:W2:Y:S01]  /*0910*/  LDC R24, c[0x0][0x600] ;  /* 0x00018000ff187b82 */ /* 0x000ea20000000800 */
[-CC-:B----4-:R-:W-:Y:S02]  /*0920*/  SHF.R.U64 R30, R20, R12.reuse, R7.reuse ;  /* 0x0000000c141e7219 */ /* 0x190fe40000001207 */
[----:B------:R-:W-:Y:S01]  /*0930*/  SHF.R.U32.HI R5, RZ, R12, R7 ;  /* 0x0000000cff057219 */ /* 0x000fe20000011607 */
[----:B------:R-:W-:Y:S01]  /*0940*/  IMAD.MOV.U32 R7, RZ, RZ, 0x1 ;  /* 0x00000001ff077424 */ /* 0x000fe200078e00ff */
[----:B------:R3:W4:Y:S03]  /*0950*/  F2I.U32.TRUNC.NTZ R12, R6 ;  /* 0x00000006000c7305 */ /* 0x000726000020f000 */
[----:B------:R-:W1:Y:S01]  /*0960*/  LDC R15, c[0x0][0x648] ;  /* 0x00019200ff0f7b82 */ /* 0x000e620000000800 */
[-C--:B0-----:R-:W-:Y:S02]  /*0970*/  SHF.L.U32 R4, R9, R26.reuse, RZ ;  /* 0x0000001a09047219 */ /* 0x081fe400000006ff */
[----:B------:R-:W-:-:S02]  /*0980*/  SHF.R.U64 R32, R30, R26, R5 ;  /* 0x0000001a1e207219 */ /* 0x000fc40000001205 */
[----:B------:R-:W-:Y:S02]  /*0990*/  LOP3.LUT R11, RZ, R4, RZ, 0x33, !PT ;  /* 0x00000004ff0b7212 */ /* 0x000fe400078e33ff */
[-C--:B------:R-:W-:Y:S01]  /*09a0*/  SHF.R.U32.HI R5, RZ, R26.reuse, R5 ;  /* 0x0000001aff057219 */ /* 0x080fe20000011605 */
[----:B------:R-:W0:Y:S01]  /*09b0*/  LDC R21, c[0x0][0x638] ;  /* 0x00018e00ff157b82 */ /* 0x000e220000000800 */
[----:B------:R-:W-:Y:S01]  /*09c0*/  SHF.L.U32 R10, R7, R26, RZ ;  /* 0x0000001a070a7219 */ /* 0x000fe200000006ff */
[----:B------:R-:W-:-:S06]  /*09d0*/  IMAD.MOV.U32 R4, RZ, RZ, R32 ;  /* 0x000000ffff047224 */ /* 0x000fcc00078e0020 */
[----:B------:R-:W0:Y:S01]  /*09e0*/  LDC R153, c[0x0][0x610] ;  /* 0x00018400ff997b82 */ /* 0x000e220000000800 */
[----:B---34-:R-:W-:Y:S05]  /*09f0*/  @!P0 BRA `(.L_x_6) ;  /* 0x0000000000288947 */ /* 0x018fea0003800000 */
[----:B------:R-:W3:Y:S02]  /*0a00*/  LDC R9, c[0x0][0x64c] ;  /* 0x00019300ff097b82 */ /* 0x000ee40000000800 */
[----:B---3--:R-:W-:-:S05]  /*0a10*/  IADD3 R9, P0, R32, R9, RZ ;  /* 0x0000000920097210 */ /* 0x008fca0007f1e0ff */
        /* <DEDUP_REMOVED lines=8> */
.L_x_6:
[----:B-1----:R-:W-:Y:S01]  /*0aa0*/  SHF.R.U64 R4, R4, R15, R5 ;  /* 0x0000000f04047219 */ /* 0x002fe20000001205 */
[----:B--2---:R-:W-:Y:S01]  /*0ab0*/  VIADD R5, R24, 0xffffffff ;  /* 0xffffffff18057836 */ /* 0x004fe20000000000 */
[----:B------:R-:W-:Y:S01]  /*0ac0*/  LOP3.LUT R11, R30, R11, RZ, 0xc0, !PT ;  /* 0x0000000b1e0b7212 */ /* 0x000fe200078ec0ff */
[----:B------:R-:W-:Y:S02]  /*0ad0*/  IMAD.MOV R12, RZ, RZ, -R12 ;  /* 0x000000ffff0c7224 */ /* 0x000fe400078e0a0c */
[----:B------:R-:W-:Y:S02]  /*0ae0*/  IMAD.MOV R6, RZ, RZ, -R4 ;  /* 0x000000ffff067224 */ /* 0x000fe400078e0a04 */
[----:B------:R-:W-:Y:S01]  /*0af0*/  IMAD R11, R10, R4, R11 ;  /* 0x000000040a0b7224 */ /* 0x000fe200078e020b */
[----:B------:R-:W-:Y:S01]  /*0b00*/  LOP3.LUT R4, R20, R5, RZ, 0xc0, !PT ;  /* 0x0000000514047212 */ /* 0x000fe200078ec0ff */
[----:B------:R-:W-:Y:S02]  /*0b10*/  @P3 IMAD R0, R14, R12, R3 ;  /* 0x0000000c0e003224 */ /* 0x000fe400078e0203 */
[----:B0-----:R-:W-:-:S02]  /*0b20*/  IMAD R3, R6, R21, R32 ;  /* 0x0000001506037224 */ /* 0x001fc400078e0220 */
[----:B------:R-:W-:Y:S02]  /*0b30*/  IMAD R153, R11, R153, R0 ;  /* 0x000000990b997224 */ /* 0x000fe400078e0200 */
[----:B------:R-:W-:Y:S02]  /*0b40*/  IMAD R4, R3, R24, R4 ;  /* 0x0000001803047224 */ /* 0x000fe400078e0204 */
[----:B------:R-:W-:-:S03]  /*0b50*/  IMAD.MOV.U32 R0, RZ, RZ, 0x1 ;  /* 0x00000001ff007424 */ /* 0x000fc600078e00ff */
[----:B------:R-:W-:Y:S02]  /*0b60*/  SEL R152, R4, R153, !P3 ;  /* 0x0000009904987207 */ /* 0x000fe40005800000 */
[----:B------:R-:W-:-:S07]  /*0b70*/  SEL R153, R153, R4, !P3 ;  /* 0x0000000499997207 */ /* 0x000fce0005800000 */
.L_x_4:
[----:B------:R-:W-:-:S08]  /*0b80*/  NOP ;  /* 0x0000000000007918 */ /* 0x000fd00000000000 */
[----:B------:R-:W0:Y:S02]  /*0b90*/  USETMAXREG.TRY_ALLOC.CTAPOOL UP0, 0xe8 ;  /* 0x000000e8000079c8 */ /* 0x000e240008000600 */
[----:B0-----:R-:W-:-:S13]  /*0ba0*/  PLOP3.LUT P0, PT, PT, PT, UP0, 0x80, 0x0 ;  /* 0x000000000000781c */ /* 0x001fda0003f0f008 */
[----:B------:R-:W-:Y:S05]  /*0bb0*/  @!P0 BRA `(.L_x_4) ;  /* 0xfffffffc00f08947 */ /* 0x000fea000383ffff */
[----:B------:R-:W-:Y:S01]  /*0bc0*/  ULDC.64 UR4, c[0x0][0x598] ;  /* 0x0001660000047ab9 */ /* 0x000fe20000000a00 */
[----:B------:R-:W-:Y:S01]  /*0bd0*/  ULDC.64 UR36, c[0x0][0x208] ;  /* 0x0000820000247ab9 */ /* 0x000fe20000000a00 */
[----:B------:R-:W-:-:S04]  /*0be0*/  ISETP.NE.U32.AND P0, PT, RZ, UR4, PT ;  /* 0x00000004ff007c0c */ /* 0x000fc8000bf05070 */
[----:B------:R-:W-:-:S13]  /*0bf0*/  ISETP.NE.AND.EX P0, PT, RZ, UR5, PT, P0 ;  /* 0x00000005ff007c0c */ /* 0x000fda000bf05300 */
[----:B------:R-:W-:Y:S05]  /*0c00*/  @!P0 BRA `(.L_x_7) ;  /* 0x00000000001c8947 */ /* 0x000fea0003800000 */
[----:B------:R-:W0:Y:S02]  /*0c10*/  LDC.64 R4, c[0x0][0x598] ;  /* 0x00016600ff047b82 */ /* 0x000e240000000a00 */
[----:B0-----:R-:W2:Y:S02]  /*0c20*/  LDG.E.64 R4, desc[UR36][R4.64] ;  /* 0x0000002404047981 */ /* 0x001ea4000c1e1b00 */
[----:B--2---:R-:W-:-:S04]  /*0c30*/  ISETP.NE.U32.AND P0, PT, R4, RZ, PT ;  /* 0x000000ff0400720c */ /* 0x004fc80003f05070 */
[----:B------:R-:W-:-:S13]  /*0c40*/  ISETP.NE.AND.EX P0, PT, R5, RZ, PT, P0 ;  /* 0x000000ff0500720c */ /* 0x000fda0003f05300 */
[----:B------:R-:W-:Y:S05]  /*0c50*/  @!P0 BRA `(.L_x_7) ;  /* 0x0000000000088947 */ /* 0x000fea0003800000 */
[----:B------:R0:W5:Y:S01]  /*0c60*/  LD.E R154, desc[UR36][R4.64] ;  /* 0x00000024049a7980 */ /* 0x000162000c101900 */
[----:B------:R-:W-:Y:S05]  /*0c70*/  BRA `(.L_x_8) ;  /* 0x0000000000247947 */ /* 0x000fea0003800000 */
.L_x_7:
[----:B------:R-:W-:Y:S02]  /*0c80*/  ULDC.64 UR4, c[0x0][0x588] ;  /* 0x0001620000047ab9 */ /* 0x000fe40000000a00 */
[----:B------:R-:W-:-:S04]  /*0c90*/  ISETP.NE.U32.AND P0, PT, RZ, UR4, PT ;  /* 0x00000004ff007c0c */ /* 0x000fc8000bf05070 */
[----:B------:R-:W-:-:S13]  /*0ca0*/  ISETP.NE.AND.EX P0, PT, RZ, UR5, PT, P0 ;  /* 0x00000005ff007c0c */ /* 0x000fda000bf05300 */
[----:B------:R-:W-:Y:S05]  /*0cb0*/  @!P0 BRA `(.L_x_9) ;  /* 0x00000000000c8947 */ /* 0x000fea0003800000 */
[----:B------:R-:W0:Y:S02]  /*0cc0*/  LDC.64 R154, c[0x0][0x588] ;  /* 0x00016200ff9a7b82 */ /* 0x000e240000000a00 */
[----:B0-----:R1:W5:Y:S01]  /*0cd0*/  LDG.E R154, desc[UR36][R154.64] ;  /* 0x000000249a9a7981 */ /* 0x001362000c1e1900 */
[----:B------:R-:W-:Y:S05]  /*0ce0*/  BRA `(.L_x_8) ;  /* 0x0000000000087947 */ /* 0x000fea0003800000 */
.L_x_9:
[----:B------:R-:W-:Y:S02]  /*0cf0*/  ULDC UR4, c[0x0][0x580] ;  /* 0x0001600000047ab9 */ /* 0x000fe40000000800 */
[----:B------:R-:W-:-:S07]  /*0d00*/  IMAD.U32 R154, RZ, RZ, UR4 ;  /* 0x00000004ff9a7e24 */ /* 0x000fce000f8e00ff */
.L_x_8:
[----:B------:R-:W-:Y:S02]  /*0d10*/  ULDC.64 UR4, c[0x0][0x5a0] ;  /* 0x0001680000047ab9 */ /* 0x000fe40000000a00 */
[----:B------:R-:W-:-:S04]  /*0d20*/  ISETP.NE.U32.AND P0, PT, RZ, UR4, PT ;  /* 0x00000004ff007c0c */ /* 0x000fc8000bf05070 */
[----:B------:R-:W-:-:S13]  /*0d30*/  ISETP.NE.AND.EX P0, PT, RZ, UR5, PT, P0 ;  /* 0x00000005ff007c0c */ /* 0x000fda000bf05300 */
[----:B------:R-:W-:Y:S05]  /*0d40*/  @!P0 BRA `(.L_x_10) ;  /* 0x00000000001c8947 */ /* 0x000fea0003800000 */
[----:B0-----:R-:W0:Y:S02]  /*0d50*/  LDC.64 R4, c[0x0][0x5a0] ;  /* 0x00016800ff047b82 */ /* 0x001e240000000a00 */
[----:B0-----:R-:W2:Y:S02]  /*0d60*/  LDG.E.64 R4, desc[UR36][R4.64] ;  /* 0x0000002404047981 */ /* 0x001ea4000c1e1b00 */
[----:B--2---:R-:W-:-:S04]  /*0d70*/  ISETP.NE.U32.AND P0, PT, R4, RZ, PT ;  /* 0x000000ff0400720c */ /* 0x004fc80003f05070 */
[----:B------:R-:W-:-:S13]  /*0d80*/  ISETP.NE.AND.EX P0, PT, R5, RZ, PT, P0 ;  /* 0x000000ff0500720c */ /* 0x000fda0003f05300 */
[----:B------:R-:W-:Y:S05]  /*0d90*/  @!P0 BRA `(.L_x_10) ;  /* 0x0000000000088947 */ /* 0x000fea0003800000 */
[----:B-1----:R0:W5:Y:S01]  /*0da0*/  LD.E R155, desc[UR36][R4.64] ;  /* 0x00000024049b7980 */ /* 0x002162000c101900 */
[----:B------:R-:W-:Y:S05]  /*0db0*/  BRA `(.L_x_11) ;  /* 0x0000000000247947 */ /* 0x000fea0003800000 */
.L_x_10:
[----:B------:R-:W-:Y:S02]  /*0dc0*/  ULDC.64 UR4, c[0x0][0x590] ;  /* 0x0001640000047ab9 */ /* 0x000fe40000000a00 */
[----:B------:R-:W-:-:S04]  /*0dd0*/  ISETP.NE.U32.AND P0, PT, RZ, UR4, PT ;  /* 0x00000004ff007c0c */ /* 0x000fc8000bf05070 */
[----:B------:R-:W-:-:S13]  /*0de0*/  ISETP.NE.AND.EX P0, PT, RZ, UR5, PT, P0 ;  /* 0x00000005ff007c0c */ /* 0x000fda000bf05300 */
[----:B------:R-:W-:Y:S05]  /*0df0*/  @!P0 BRA `(.L_x_12) ;  /* 0x00000000000c8947 */ /* 0x000fea0003800000 */
[----:B0-----:R-:W1:Y:S02]  /*0e00*/  LDC.64 R4, c[0x0][0x590] ;  /* 0x00016400ff047b82 */ /* 0x001e640000000a00 */
[----:B-1----:R1:W5:Y:S01]  /*0e10*/  LDG.E R155, desc[UR36][R4.64] ;  /* 0x00000024049b7981 */ /* 0x002362000c1e1900 */
[----:B------:R-:W-:Y:S05]  /*0e20*/  BRA `(.L_x_11) ;  /* 0x0000000000087947 */ /* 0x000fea0003800000 */
.L_x_12:
[----:B------:R-:W-:Y:S02]  /*0e30*/  ULDC UR4, c[0x0][0x584] ;  /* 0x0001610000047ab9 */ /* 0x000fe40000000800 */
[----:B-1----:R-:W-:-:S07]  /*0e40*/  IMAD.U32 R155, RZ, RZ, UR4 ;  /* 0x00000004ff9b7e24 */ /* 0x002fce000f8e00ff */
.L_x_11:
[----:B------:R-:W-:-:S13]  /*0e50*/  LOP3.LUT P0, RZ, R0, 0xff, RZ, 0xc0, !PT ;  /* 0x000000ff00ff7812 */ /* 0x000fda000780c0ff */
[----:B------:R-:W-:Y:S05]  /*0e60*/  @!P0 EXIT ;  /* 0x000000000000894d */ /* 0x000fea0003800000 */
[----:B------:R-:W-:Y:S01]  /*0e70*/  ULDC UR4, c[0x0][0x28c] ;  /* 0x0000a30000047ab9 */ /* 0x000fe20000000800 */
[----:B------:R-:W-:Y:S01]  /*0e80*/  LOP3.LUT R160, R19, 0x1, RZ, 0xfc, !PT ;  /* 0x0000000113a07812 */ /* 0x000fe200078efcff */
[----:B------:R-:W-:Y:S01]  /*0e90*/  UIADD3 UR4, UR4, 0x3f, URZ ;  /* 0x0000003f04047890 */ /* 0x000fe2000fffe03f */
[----:B------:R-:W-:Y:S01]  /*0ea0*/  UMOV UR38, URZ ;  /* 0x0000003f00267c82 */ /* 0x000fe20008000000 */
[----:B------:R-:W-:Y:S02]  /*0eb0*/  UMOV UR39, URZ ;  /* 0x0000003f00277c82 */ /* 0x000fe40008000000 */
[----:B------:R-:W-:-:S04]  /*0ec0*/  USHF.R.S32.HI UR5, URZ, 0x1f, UR4 ;  /* 0x0000001f3f057899 */ /* 0x000fc80008011404 */
[----:B------:R-:W-:-:S04]  /*0ed0*/  ULEA.HI UR5, UR5, UR4, URZ, 0x6 ;  /* 0x0000000405057291 */ /* 0x000fc8000f8f303f */
[----:B------:R-:W-:-:S12]  /*0ee0*/  USHF.R.S32.HI UR40, URZ, 0x6, UR5 ;  /* 0x000000063f287899 */ /* 0x000fd80008011405 */
.L_x_286:
[----:B------:R-:W-:Y:S01]  /*0ef0*/  LOP3.LUT R0, R18, 0x80, RZ, 0xc0, !PT ;  /* 0x0000008012007812 */ /* 0x000fe200078ec0ff */
[----:B--2---:R-:W2:Y:S01]  /*0f00*/  S2UR UR7, SR_CgaCtaId ;  /* 0x00000000000779c3 */ /* 0x004ea20000008800 */
[----:B------:R-:W-:Y:S02]  /*0f10*/  UMOV UR6, 0x400 ;  /* 0x0000040000067882 */ /* 0x000fe40000000000 */
[----:B------:R-:W-:-:S06]  /*0f20*/  SHF.R.U32.HI R0, RZ, 0x7, R0 ;  /* 0x00000007ff007819 */ /* 0x000fcc0000011600 */
[----:B---3--:R-:W3:Y:S01]  /*0f30*/  SHFL.IDX PT, R0, R0, RZ, 0x1f ;  /* 0x00001fff00007589 */ /* 0x008ee200000e0000 */
[----:B--2---:R-:W-:Y:S01]  /*0f40*/  ULEA UR42, UR7, UR6, 0x18 ;  /* 0x00000006072a7291 */ /* 0x004fe2000f8ec03f */
[----:B---3--:R-:W-:-:S13]  /*0f50*/  R2UR UR4, R0 ;  /* 0x00000000000472ca */ /* 0x008fda00000e0000 */
[----:B------:R-:W-:-:S04]  /*0f60*/  ULEA.HI UR5, UR4, UR4, URZ, 0x1 ;  /* 0x0000000404057291 */ /* 0x000fc8000f8f083f */
[----:B------:R-:W-:-:S04]  /*0f70*/  ULOP3.LUT UR5, UR5, 0x7fffe, URZ, 0xc0, !UPT ;  /* 0x0007fffe05057892 */ /* 0x000fc8000f8ec03f */
[----:B------:R-:W-:-:S03]  /*0f80*/  UIADD3 UR5, UR4, -UR5, URZ ;  /* 0x8000000504057290 */ /* 0x000fc6000fffe03f */
[----:B------:R-:W-:Y:S01]  /*0f90*/  ULDC UR4, c[0x0][0x28c] ;  /* 0x0000a30000047ab9 */ /* 0x000fe20000000800 */
[----:B------:R-:W-:Y:S01]  /*0fa0*/  ULEA UR5, UR5, UR42, 0xd ;  /* 0x0000002a05057291 */ /* 0x000fe2000f8e683f */
[----:B------:R-:W-:-:S03]  /*0fb0*/  ISETP.LT.AND P0, PT, RZ, UR4, PT ;  /* 0x00000004ff007c0c */ /* 0x000fc6000bf01270 */
[----:B------:R-:W-:-:S04]  /*0fc0*/  UIADD3 UR5, UR5, 0x100, URZ ;  /* 0x0000010005057890 */ /* 0x000fc8000fffe03f */
[----:B------:R-:W-:-:S04]  /*0fd0*/  USHF.R.U32.HI UR5, URZ, 0x4, UR5 ;  /* 0x000000043f057899 */ /* 0x000fc80008011605 */
[----:B------:R-:W-:Y:S02]  /*0fe0*/  ULOP3.LUT UR41, UR5, 0x3fff, URZ, 0xc0, !UPT ;  /* 0x00003fff05297892 */ /* 0x000fe4000f8ec03f */
[----:B-1--4-:R-:W-:Y:S10]  /*0ff0*/  @P0 BRA `(.L_x_13) ;  /* 0x0000000000400947 */ /* 0x012ff40003800000 */
[----:B------:R-:W-:Y:S01]  /*1000*/  MOV R0, 0x0 ;  /* 0x0000000000007802 */ /* 0x000fe20000000f00 */
[----:B------:R-:W-:Y:S01]  /*1010*/  ULDC.64 UR4, c[0x4][0x68] ;  /* 0x01001a0000047ab9 */ /* 0x000fe20000000a00 */
[----:B------:R-:W-:Y:S01]  /*1020*/  ULDC.64 UR6, c[0x4][0x8] ;  /* 0x0100020000067ab9 */ /* 0x000fe20000000a00 */
[----:B01----:R-:W-:Y:S01]  /*1030*/  IMAD.U32 R4, RZ, RZ, UR4 ;  /* 0x00000004ff047e24 */ /* 0x003fe2000f8e00ff */
[----:B------:R0:W1:Y:S01]  /*1040*/  LDC.64 R14, c[0x4][R0] ;  /* 0x01000000000e7b82 */ /* 0x0000620000000a00 */
[----:B------:R-:W-:Y:S01]  /*1050*/  IMAD.U32 R5, RZ, RZ, UR5 ;  /* 0x00000005ff057e24 */ /* 0x000fe2000f8e00ff */
[----:B------:R-:W-:Y:S01]  /*1060*/  ULDC.64 UR4, c[0x4][0x70] ;  /* 0x01001c0000047ab9 */ /* 0x000fe20000000a00 */
[----:B------:R-:W-:Y:S02]  /*1070*/  IMAD.U32 R10, RZ, RZ, UR6 ;  /* 0x00000006ff0a7e24 */ /* 0x000fe4000f8e00ff */
[----:B------:R-:W-:Y:S02]  /*1080*/  IMAD.U32 R6, RZ, RZ, UR4 ;  /* 0x00000004ff067e24 */ /* 0x000fe4000f8e00ff */
[----:B------:R-:W-:-:S02]  /*1090*/  IMAD.U32 R7, RZ, RZ, UR5 ;  /* 0x00000005ff077e24 */ /* 0x000fc4000f8e00ff */
[----:B------:R-:W-:Y:S02]  /*10a0*/  IMAD.U32 R11, RZ, RZ, UR7 ;  /* 0x00000007ff0b7e24 */ /* 0x000fe4000f8e00ff */
[----:B------:R-:W-:Y:S02]  /*10b0*/  IMAD.MOV.U32 R8, RZ, RZ, 0x1e1 ;  /* 0x000001e1ff087424 */ /* 0x000fe400078e00ff */
[----:B------:R-:W-:Y:S02]  /*10c0*/  IMAD.MOV.U32 R12, RZ, RZ, 0x1 ;  /* 0x00000001ff0c7424 */ /* 0x000fe400078e00ff */
[----:B0-----:R-:W-:-:S07]  /*10d0*/  IMAD.MOV.U32 R13, RZ, RZ, RZ ;  /* 0x000000ffff0d7224 */ /* 0x001fce00078e00ff */
[----:B------:R-:W-:-:S07]  /*10e0*/  LEPC R20, `(.L_x_13) ;  /* 0x000000001014794e */ /* 0x000fce0000000000 */
[----:B-1---5:R-:W-:Y:S05]  /*10f0*/  CALL.ABS.NOINC R14 ;  /* 0x000000000e007343 */ /* 0x022fea0003c00000 */
.L_x_13:
[----:B------:R-:W-:-:S13]  /*1100*/  ISETP.NE.AND P0, PT, R160, 0x3, PT ;  /* 0x00000003a000780c */ /* 0x000fda0003f05270 */
[----:B------:R-:W-:Y:S05]  /*1110*/  @!P0 BRA `(.L_x_14) ;  /* 0x0000000000048947 */ /* 0x000fea0003800000 */
[----:B------:R-:W-:Y:S01]  /*1120*/  BPT.TRAP 0x1 ;  /* 0x000000040000795c */ /* 0x000fe20000300000 */
.L_x_14:
[----:B------:R-:W-:Y:S02]  /*1130*/  IMAD.U32 R3, RZ, RZ, UR39 ;  /* 0x00000027ff037e24 */ /* 0x000fe4000f8e00ff */
[----:B------:R-:W-:-:S03]  /*1140*/  IMAD.U32 R0, RZ, RZ, UR38 ;  /* 0x00000026ff007e24 */ /* 0x000fc6000f8e00ff */
[----:B------:R-:W-:Y:S02]  /*1150*/  LEA R3, R3, UR42, 0x3 ;  /* 0x0000002a03037c11 */ /* 0x000fe4000f8e18ff */
[----:B------:R-:W-:-:S04]  /*1160*/  SHF.L.U32 R0, R0, 0x1f, RZ ;  /* 0x0000001f00007819 */ /* 0x000fc800000006ff */
[----:B------:R2:W3:Y:S01]  /*1170*/  SYNCS.PHASECHK.TRANS64.TRYWAIT P1, [R3+URZ], R0 ;  /* 0x00000000030075a7 */ /* 0x0004e2000802017f */
[----:B------:R-:W-:Y:S05]  /*1180*/  @!P0 BRA `(.L_x_15) ;  /* 0x0000000000048947 */ /* 0x000fea0003800000 */
[----:B------:R-:W-:Y:S01]  /*1190*/  BPT.TRAP 0x1 ;  /* 0x000000040000795c */ /* 0x000fe20000300000 */
.L_x_15:
[----:B---3--:R-:W-:Y:S05]  /*11a0*/  @P1 BRA `(.L_x_16) ;  /* 0x0000000000081947 */ /* 0x008fea0003800000 */
[----:B------:R-:W3:Y:S02]  /*11b0*/  SYNCS.PHASECHK.TRANS64.TRYWAIT P1, [R3+URZ], R0 ;  /* 0x00000000030075a7 */ /* 0x000ee4000802017f */
[----:B---3--:R-:W-:Y:S05]  /*11c0*/  @!P1 BRA `(.L_x_17) ;  /* 0x0000008c00c49947 */ /* 0x008fea0003800000 */
.L_x_16:
[----:B------:R-:W-:-:S04]  /*11d0*/  UISETP.LT.AND UP0, UPT, UR40, 0x1, UPT ;  /* 0x000000012800788c */ /* 0x000fc8000bf01270 */
[----:B------:R-:W-:-:S04]  /*11e0*/  USEL UR4, UR40, 0x1, UP0 ;  /* 0x0000000128047887 */ /* 0x000fc80008000000 */
[----:B------:R-:W-:-:S06]  /*11f0*/  UIADD3 UR4, UR40, -UR4, URZ ;  /* 0x8000000428047290 */ /* 0x000fcc000fffe03f */
[----:B--23--:R-:W-:Y:S01]  /*1200*/  IMAD.U32 R0, RZ, RZ, UR4 ;  /* 0x00000004ff007e24 */ /* 0x00cfe2000f8e00ff */
[----:B------:R-:W-:Y:S05]  /*1210*/  WARPSYNC.ALL ;  /* 0x0000000000007948 */ /* 0x000fea0003800000 */
[----:B------:R-:W-:Y:S01]  /*1220*/  ISETP.GE.AND P1, PT, R0, 0x1, PT ;  /* 0x000000010000780c */ /* 0x000fe20003f26270 */
[----:B------:R-:W-:Y:S01]  /*1230*/  UIADD3 UR4, UR42, 0x10100, URZ ;  /* 0x000101002a047890 */ /* 0x000fe2000fffe03f */
[----:B------:R-:W-:Y:S01]  /*1240*/  WARPGROUP.ARRIVE ;  /* 0x00000000000079c5 */ /* 0x000fe20000000000 */
[----:B------:R-:W-:Y:S01]  /*1250*/  UMOV UR9, 0x40000040 ;  /* 0x4000004000097882 */ /* 0x000fe20000000000 */
[----:B------:R-:W-:Y:S01]  /*1260*/  UMOV UR11, 0x40000040 ;  /* 0x40000040000b7882 */ /* 0x000fe20000000000 */
[----:B------:R-:W-:-:S04]  /*1270*/  USHF.R.U32.HI UR4, URZ, 0x4, UR4 ;  /* 0x000000043f047899 */ /* 0x000fc80008011604 */
[----:B------:R-:W-:Y:S02]  /*1280*/  ULOP3.LUT UR5, UR4, 0x3fff, URZ, 0xc0, !UPT ;  /* 0x00003fff04057892 */ /* 0x000fe4000f8ec03f */
[----:B------:R-:W-:Y:S02]  /*1290*/  ULOP3.LUT UR4, UR41, 0x10000, URZ, 0xfc, !UPT ;  /* 0x0001000029047892 */ /* 0x000fe4000f8efc3f */
[----:B------:R-:W-:Y:S02]  /*12a0*/  ULOP3.LUT UR5, UR5, 0x10000, URZ, 0xfc, !UPT ;  /* 0x0001000005057892 */ /* 0x000fe4000f8efc3f */
[----:B------:R-:W-:Y:S02]  /*12b0*/  ULEA UR6, UR39, UR4, 0xb ;  /* 0x0000000427067291 */ /* 0x000fe4000f8e583f */
[----:B------:R-:W-:-:S05]  /*12c0*/  ULEA UR7, UR39, UR5, 0xc ;  /* 0x0000000527077291 */ /* 0x000fca000f8e603f */
[----:B------:R-:W-:Y:S02]  /*12d0*/  UMOV UR8, UR6 ;  /* 0x0000000600087c82 */ /* 0x000fe40008000000 */
[----:B------:R-:W-:Y:S02]  /*12e0*/  UMOV UR10, UR7 ;  /* 0x00000007000a7c82 */ /* 0x000fe40008000000 */
[----:B------:R-:W-:Y:S01]  /*12f0*/  HGMMA.64x256x8.F32.TF32 R24, gdesc[UR8], RZ, !UPT, gsb0 ;  /* 0x07e00000081879f0 */ /* 0x000fe2000c0028ff */
[----:B------:R-:W-:Y:S02]  /*1300*/  UIADD3 UR8, UR6, 0x2, URZ ;  /* 0x0000000206087890 */ /* 0x000fe4000fffe03f */
[----:B------:R-:W-:Y:S01]  /*1310*/  UIADD3 UR10, UR7, 0x2, URZ ;  /* 0x00000002070a7890 */ /* 0x000fe2000fffe03f */
[----:B------:R-:W-:Y:S01]  /*1320*/  UMOV UR9, 0x40000040 ;  /* 0x4000004000097882 */ /* 0x000fe20000000000 */
[----:B------:R-:W-:Y:S01]  /*1330*/  UMOV UR11, 0x40000040 ;  /* 0x40000040000b7882 */ /* 0x000fe20000000000 */
[----:B------:R-:W-:-:S02]  /*1340*/  WARPGROUP.DEPBAR.LE gsb0, 0x0 ;  /* 0x00008000000079c5 */ /* 0x000fc40000010000 */
[----:B------:R-:W-:-:S15]  /*1350*/  WARPGROUP.ARRIVE ;  /* 0x00000000000079c5 */ /* 0x000fde0000000000 */
[----:B------:R-:W-:-:S05]  /*1360*/  NOP ;  /* 0x0000000000007918 */ /* 0x000fca0000000000 */
[----:B------:R-:W-:Y:S01]  /*1370*/  HGMMA.64x256x8.F32.TF32 R24, gdesc[UR8], R24, gsb0 ;  /* 0x07e00000081879f0 */ /* 0x000fe20008002818 */
[----:B------:R-:W-:Y:S02]  /*1380*/  UIADD3 UR8, UR6, 0x4, URZ ;  /* 0x0000000406087890 */ /* 0x000fe4000fffe03f */
[----:B------:R-:W-:Y:S01]  /*1390*/  UIADD3 UR10, UR7, 0x4, URZ ;  /* 0x00000004070a7890 */ /* 0x000fe2000fffe03f */
[----:B------:R-:W-:Y:S01]  /*13a0*/  UMOV UR9, 0x40000040 ;  /* 0x4000004000097882 */ /* 0x000fe20000000000 */
[----:B------:R-:W-:Y:S01]  /*13b0*/  UMOV UR11, 0x40000040 ;  /* 0x40000040000b7882 */ /* 0x000fe20000000000 */
[----:B------:R-:W-:Y:S02]  /*13c0*/  WARPGROUP.DEPBAR.LE gsb0, 0x0 ;  /* 0x00008000000079c5 */ /* 0x000fe40000010000 */
        /* <DEDUP_REMOVED lines=42> */
[----:B------:R-:W-:Y:S03]  /*1670*/  HGMMA.64x256x8.F32.TF32 R24, gdesc[UR8], R24, gsb0 ;  /* 0x07e00000081879f0 */ /* 0x000fe60008002818 */
[----:B------:R-:W-:Y:S02]  /*1680*/  WARPGROUP.DEPBAR.LE gsb0, 0x0 ;  /* 0x00008000000079c5 */ /* 0x000fe40000010000 */
[----:B------:R-:W-:Y:S05]  /*1690*/  @!P1 BRA `(.L_x_18) ;  /* 0x0000000400a49947 */ /* 0x000fea0003800000 */
[----:B------:R-:W-:-:S04]  /*16a0*/  UIADD3 UR6, UR39, 0x1, URZ ;  /* 0x0000000127067890 */ /* 0x000fc8000fffe03f */
[----:B------:R-:W-:-:S04]  /*16b0*/  UISETP.NE.AND UP0, UPT, UR6, 0x2, UPT ;  /* 0x000000020600788c */ /* 0x000fc8000bf05270 */
[----:B------:R-:W-:Y:S02]  /*16c0*/  USEL UR7, URZ, 0x1, UP0 ;  /* 0x000000013f077887 */ /* 0x000fe40008000000 */
[----:B------:R-:W-:Y:S02]  /*16d0*/  USEL UR6, UR6, URZ, UP0 ;  /* 0x0000003f06067287 */ /* 0x000fe40008000000 */
[----:B------:R-:W-:-:S06]  /*16e0*/  ULOP3.LUT UR7, UR38, UR7, URZ, 0x3c, !UPT ;  /* 0x0000000726077292 */ /* 0x000fcc000f8e3c3f */
[----:B01----:R-:W-:Y:S01]  /*16f0*/  IMAD.U32 R5, RZ, RZ, UR7 ;  /* 0x00000007ff057e24 */ /* 0x003fe2000f8e00ff */
[----:B------:R-:W-:-:S06]  /*1700*/  UMOV UR7, UR39 ;  /* 0x0000002700077c82 */ /* 0x000fcc0008000000 */
.L_x_25:
[----:B01----:R-:W-:Y:S05]  /*1710*/  @!P0 BRA `(.L_x_19) ;  /* 0x0000000000048947 */ /* 0x003fea0003800000 */
[----:B------:R-:W-:Y:S01]  /*1720*/  BPT.TRAP 0x1 ;  /* 0x000000040000795c */ /* 0x000fe20000300000 */
.L_x_19:
[----:B------:R-:W0:Y:S01]  /*1730*/  S2UR UR9, SR_CgaCtaId ;  /* 0x00000000000979c3 */ /* 0x000e220000008800 */
[----:B------:R-:W-:Y:S01]  /*1740*/  UMOV UR8, 0x400 ;  /* 0x0000040000087882 */ /* 0x000fe20000000000 */
[----:B------:R-:W-:Y:S01]  /*1750*/  SHF.L.U32 R3, R5, 0x1f, RZ ;  /* 0x0000001f05037819 */ /* 0x000fe200000006ff */
[----:B0-----:R-:W-:-:S04]  /*1760*/  ULEA UR8, UR9, UR8, 0x18 ;  /* 0x0000000809087291 */ /* 0x001fc8000f8ec03f */
[----:B------:R-:W-:-:S09]  /*1770*/  ULEA UR9, UR6, UR8, 0x3 ;  /* 0x0000000806097291 */ /* 0x000fd2000f8e183f */
[----:B------:R0:W1:Y:S01]  /*1780*/  SYNCS.PHASECHK.TRANS64.TRYWAIT P1, [UR9], R3 ;  /* 0x00000003ff0075a7 */ /* 0x0000620008020149 */
[----:B------:R-:W-:Y:S05]  /*1790*/  @!P0 BRA `(.L_x_20) ;  /* 0x0000000000048947 */ /* 0x000fea0003800000 */
[----:B------:R-:W-:Y:S01]  /*17a0*/  BPT.TRAP 0x1 ;  /* 0x000000040000795c */ /* 0x000fe20000300000 */
.L_x_20:
[----:B-1----:R-:W-:Y:S05]  /*17b0*/  @P1 BRA `(.L_x_21) ;  /* 0x0000000000081947 */ /* 0x002fea0003800000 */
[----:B------:R-:W1:Y:S02]  /*17c0*/  SYNCS.PHASECHK.TRANS64.TRYWAIT P1, [UR9], R3 ;  /* 0x00000003ff0075a7 */ /* 0x000e640008020149 */
[----:B-1----:R-:W-:Y:S05]  /*17d0*/  @!P1 BRA `(.L_x_22) ;  /* 0x0000008800549947 */ /* 0x002fea0003800000 */
.L_x_21:
[----:B------:R-:W-:Y:S01]  /*17e0*/  ULEA UR9, UR6, UR4, 0xb ;  /* 0x0000000406097291 */ /* 0x000fe2000f8e583f */
[----:B------:R-:W-:Y:S01]  /*17f0*/  WARPGROUP.ARRIVE ;  /* 0x00000000000079c5 */ /* 0x000fe20000000000 */
[----:B------:R-:W-:Y:S01]  /*1800*/  ULEA UR10, UR6, UR5, 0xc ;  /* 0x00000005060a7291 */ /* 0x000fe2000f8e603f */
[----:B------:R-:W-:Y:S01]  /*1810*/  UMOV UR13, 0x40000040 ;  /* 0x40000040000d7882 */ /* 0x000fe20000000000 */
[----:B------:R-:W-:-:S03]  /*1820*/  UMOV UR15, 0x40000040 ;  /* 0x40000040000f7882 */ /* 0x000fc60000000000 */
[----:B------:R-:W-:Y:S02]  /*1830*/  UMOV UR12, UR9 ;  /* 0x00000009000c7c82 */ /* 0x000fe40008000000 */
[----:B------:R-:W-:Y:S02]  /*1840*/  UMOV UR14, UR10 ;  /* 0x0000000a000e7c82 */ /* 0x000fe40008000000 */
[----:B------:R-:W-:Y:S01]  /*1850*/  HGMMA.64x256x8.F32.TF32 R24, gdesc[UR12], R24, gsb0 ;  /* 0x07e000000c1879f0 */ /* 0x000fe20008002818 */
        /* <DEDUP_REMOVED lines=58> */
[----:B------:R-:W-:Y:S01]  /*1c00*/  BPT.TRAP 0x1 ;  /* 0x000000040000795c */ /* 0x000fe20000300000 */
.L_x_23:
[----:B------:R-:W-:Y:S01]  /*1c10*/  ULEA UR8, UR7, UR8, 0x3 ;  /* 0x0000000807087291 */ /* 0x000fe2000f8e183f */
[----:B------:R-:W-:-:S03]  /*1c20*/  ISETP.GT.U32.AND P1, PT, R19, 0x1, PT ;  /* 0x000000011300780c */ /* 0x000fc60003f24070 */
[----:B------:R-:W-:-:S04]  /*1c30*/  UIADD3 UR8, UR8, 0x10, URZ ;  /* 0x0000001008087890 */ /* 0x000fc8000fffe03f */
[----:B------:R-:W-:-:S09]  /*1c40*/  UPRMT UR8, URZ, 0x654, UR8 ;  /* 0x000006543f087896 */ /* 0x000fd20008000008 */
[----:B------:R-:W-:Y:S01]  /*1c50*/  SYNCS.ARRIVE.TRANS64.RED.A1T0 RZ, [UR8], RZ ;  /* 0x000000ffffff79a7 */ /* 0x000fe20008100408 */
[----:B------:R-:W-:Y:S05]  /*1c60*/  @P1 BRA `(.L_x_24) ;  /* 0x0000000000041947 */ /* 0x000fea0003800000 */
[----:B------:R-:W-:Y:S01]  /*1c70*/  BPT.TRAP 0x1 ;  /* 0x000000040000795c */ /* 0x000fe20000300000 */
.L_x_24:
[----:B------:R-:W-:Y:S01]  /*1c80*/  UIADD3 UR6, UR6, 0x1, URZ ;  /* 0x0000000106067890 */ /* 0x000fe2000fffe03f */
[C---:B------:R-:W-:Y:S01]  /*1c90*/  ISETP.GT.AND P1, PT, R0.reuse, 0x1, PT ;  /* 0x000000010000780c */ /* 0x040fe20003f24270 */
[----:B------:R-:W-:Y:S01]  /*1ca0*/  UIADD3 UR7, UR7, 0x1, URZ ;  /* 0x0000000107077890 */ /* 0x000fe2000fffe03f */
[----:B------:R-:W-:Y:S01]  /*1cb0*/  VIADD R0, R0, 0xffffffff ;  /* 0xffffffff00007836 */ /* 0x000fe20000000000 */
[----:B------:R-:W-:Y:S02]  /*1cc0*/  UISETP.NE.AND UP0, UPT, UR6, 0x2, UPT ;  /* 0x000000020600788c */ /* 0x000fe4000bf05270 */
[----:B------:R-:W-:Y:S02]  /*1cd0*/  UISETP.NE.AND UP1, UPT, UR7, 0x2, UPT ;  /* 0x000000020700788c */ /* 0x000fe4000bf25270 */
[----:B------:R-:W-:Y:S02]  /*1ce0*/  USEL UR8, URZ, 0x1, UP0 ;  /* 0x000000013f087887 */ /* 0x000fe40008000000 */
[----:B------:R-:W-:-:S02]  /*1cf0*/  USEL UR6, UR6, URZ, UP0 ;  /* 0x0000003f06067287 */ /* 0x000fc40008000000 */
[----:B------:R-:W-:Y:S02]  /*1d00*/  USEL UR7, UR7, URZ, UP1 ;  /* 0x0000003f07077287 */ /* 0x000fe40008800000 */
[----:B------:R-:W-:Y:S01]  /*1d10*/  LOP3.LUT R5, R5, UR8, RZ, 0x3c, !PT ;  /* 0x0000000805057c12 */ /* 0x000fe2000f8e3cff */
[----:B------:R-:W-:Y:S09]  /*1d20*/  @P1 BRA `(.L_x_25) ;  /* 0xfffffff800781947 */ /* 0x000ff2000383ffff */
.L_x_18:
[----:B------:R-:W2:Y:S02]  /*1d30*/  LDC R0, c[0x0][0x28c] ;  /* 0x0000a300ff007b82 */ /* 0x000ea40000000800 */
[----:B--2---:R-:W-:-:S13]  /*1d40*/  ISETP.GE.AND P1, PT, R0, 0x1, PT ;  /* 0x000000010000780c */ /* 0x004fda0003f26270 */
[----:B------:R-:W-:Y:S05]  /*1d50*/  @!P1 BRA `(.L_x_26) ;  /* 0x0000000000409947 */ /* 0x000fea0003800000 */
[----:B------:R-:W-:Y:S05]  /*1d60*/  @!P0 BRA `(.L_x_27) ;  /* 0x0000000000048947 */ /* 0x000fea0003800000 */
[----:B------:R-:W-:Y:S01]  /*1d70*/  BPT.TRAP 0x1 ;  /* 0x000000040000795c */ /* 0x000fe20000300000 */
.L_x_27:
[----:B------:R-:W2:Y:S01]  /*1d80*/  S2UR UR6, SR_CgaCtaId ;  /* 0x00000000000679c3 */ /* 0x000ea20000008800 */
[----:B------:R-:W-:Y:S01]  /*1d90*/  UISETP.LT.AND UP0, UPT, UR40, 0x1, UPT ;  /* 0x000000012800788c */ /* 0x000fe2000bf01270 */
[----:B------:R-:W-:Y:S01]  /*1da0*/  ISETP.GT.U32.AND P0, PT, R19, 0x1, PT ;  /* 0x000000011300780c */ /* 0x000fe20003f04070 */
[----:B------:R-:W-:Y:S02]  /*1db0*/  UMOV UR5, 0x400 ;  /* 0x0000040000057882 */ /* 0x000fe40000000000 */
[----:B------:R-:W-:-:S04]  /*1dc0*/  USEL UR4, UR40, 0x1, UP0 ;  /* 0x0000000128047887 */ /* 0x000fc80008000000 */
[----:B------:R-:W-:-:S04]  /*1dd0*/  UIADD3 UR4, UR39, UR40, -UR4 ;  /* 0x0000002827047290 */ /* 0x000fc8000fffe804 */
[----:B------:R-:W-:-:S04]  /*1de0*/  USHF.L.U32 UR4, UR4, 0x3, URZ ;  /* 0x0000000304047899 */ /* 0x000fc8000800063f */
[----:B------:R-:W-:Y:S02]  /*1df0*/  ULOP3.LUT UR4, UR4, 0x8, URZ, 0xc0, !UPT ;  /* 0x0000000804047892 */ /* 0x000fe4000f8ec03f */
[----:B--2---:R-:W-:-:S04]  /*1e00*/  ULEA UR5, UR6, UR5, 0x18 ;  /* 0x0000000506057291 */ /* 0x004fc8000f8ec03f */
[----:B------:R-:W-:-:S04]  /*1e10*/  UIADD3 UR4, UR5, 0x10, UR4 ;  /* 0x0000001005047890 */ /* 0x000fc8000fffe004 */
[----:B------:R-:W-:-:S09]  /*1e20*/  UPRMT UR4, URZ, 0x654, UR4 ;  /* 0x000006543f047896 */ /* 0x000fd20008000004 */
[----:B------:R-:W-:Y:S01]  /*1e30*/  SYNCS.ARRIVE.TRANS64.RED.A1T0 RZ, [UR4], RZ ;  /* 0x000000ffffff79a7 */ /* 0x000fe20008100404 */
[----:B------:R-:W-:Y:S05]  /*1e40*/  @P0 BRA `(.L_x_26) ;  /* 0x0000000000040947 */ /* 0x000fea0003800000 */
[----:B------:R-:W-:Y:S01]  /*1e50*/  BPT.TRAP 0x1 ;  /* 0x000000040000795c */ /* 0x000fe20000300000 */
.L_x_26:
[----:B------:R-:W2:Y:S01]  /*1e60*/  LDC R7, c[0x0][0x288] ;  /* 0x0000a200ff077b82 */ /* 0x000ea20000000800 */
[----:B01----:R-:W-:Y:S01]  /*1e70*/  SHF.R.U32.HI R3, RZ, 0x2, R18 ;  /* 0x00000002ff037819 */ /* 0x003fe20000011612 */
[----:B------:R-:W-:Y:S01]  /*1e80*/  UIADD3 UR39, UR40, UR39, URZ ;  /* 0x0000002728277290 */ /* 0x000fe2000fffe03f */
[C---:B------:R-:W-:Y:S01]  /*1e90*/  LOP3.LUT R4, R18.reuse, 0x60, RZ, 0xc0, !PT ;  /* 0x0000006012047812 */ /* 0x040fe200078ec0ff */
[----:B------:R-:W-:Y:S01]  /*1ea0*/  ULDC UR8, c[0x0][0x284] ;  /* 0x0000a10000087ab9 */ /* 0x000fe20000000800 */
[----:B------:R-:W-:Y:S01]  /*1eb0*/  LOP3.LUT R3, R3, 0x7, RZ, 0xc0, !PT ;  /* 0x0000000703037812 */ /* 0x000fe200078ec0ff */
[----:B------:R-:W-:Y:S01]  /*1ec0*/  USHF.R.U32.HI UR4, URZ, 0x1, UR39 ;  /* 0x000000013f047899 */ /* 0x000fe20008011627 */
[----:B------:R-:W-:Y:S01]  /*1ed0*/  SHF.R.U32.HI R10, RZ, 0x1, R4 ;  /* 0x00000001ff0a7819 */ /* 0x000fe20000011604 */
[----:B------:R-:W-:Y:S01]  /*1ee0*/  IMAD.SHL.U32 R4, R18, 0x2, RZ ;  /* 0x0000000212047824 */ /* 0x000fe200078e00ff */
[----:B------:R-:W-:Y:S01]  /*1ef0*/  LOP3.LUT R0, R22, 0x1, RZ, 0xc0, !PT ;  /* 0x0000000116007812 */ /* 0x000fe200078ec0ff */
[----:B------:R-:W-:Y:S01]  /*1f00*/  ULOP3.LUT UR4, UR4, 0x1, URZ, 0xc0, !UPT ;  /* 0x0000000104047892 */ /* 0x000fe2000f8ec03f */
[----:B------:R-:W-:Y:S01]  /*1f10*/  IADD3 R5, RZ, -R10, -R3 ;  /* 0x8000000aff057210 */ /* 0x000fe20007ffe803 */
[----:B------:R-:W-:Y:S01]  /*1f20*/  UISETP.GT.U32.AND UP1, UPT, UR39, 0x1, UPT ;  /* 0x000000012700788c */ /* 0x000fe2000bf24070 */
[----:B------:R-:W-:Y:S01]  /*1f30*/  LOP3.LUT R9, R4, 0x6, RZ, 0xc0, !PT ;  /* 0x0000000604097812 */ /* 0x000fe200078ec0ff */
[C---:B------:R-:W-:Y:S01]  /*1f40*/  IMAD.SHL.U32 R6, R0.reuse, 0x40, RZ ;  /* 0x0000004000067824 */ /* 0x040fe200078e00ff */
[----:B------:R-:W-:Y:S01]  /*1f50*/  UISETP.NE.U32.AND UP0, UPT, UR4, 0x1, UPT ;  /* 0x000000010400788c */ /* 0x000fe2000bf05070 */
[----:B------:R-:W-:Y:S01]  /*1f60*/  IMAD R11, R0, -0x40, R5 ;  /* 0xffffffc0000b7824 */ /* 0x000fe200078e0205 */
[----:B------:R-:W-:Y:S01]  /*1f70*/  LOP3.LUT R0, R18, 0x3, RZ, 0xc0, !PT ;  /* 0x0000000312007812 */ /* 0x000fe200078ec0ff */
[----:B------:R-:W-:Y:S01]  /*1f80*/  ULDC.64 UR6, c[0x0][0x5d0] ;  /* 0x0001740000067ab9 */ /* 0x000fe20000000a00 */
[----:B------:R-:W-:Y:S01]  /*1f90*/  PRMT R8, R9, 0x6540, R152 ;  /* 0x0000654009087816 */ /* 0x000fe20000000098 */
[----:B------:R-:W-:Y:S01]  /*1fa0*/  IMAD.SHL.U32 R152, R152, 0x100, RZ ;  /* 0x0000010098987824 */ /* 0x000fe200078e00ff */
[----:B------:R-:W-:Y:S01]  /*1fb0*/  SHF.R.S32.HI R21, RZ, 0x1f, R23 ;  /* 0x0000001fff157819 */ /* 0x000fe20000011417 */
[----:B------:R-:W-:Y:S01]  /*1fc0*/  UISETP.LT.U32.AND UP1, UPT, UR40, 0x2, UP1 ;  /* 0x000000022800788c */ /* 0x000fe20008f21070 */
[----:B------:R-:W-:Y:S01]  /*1fd0*/  SHF.R.S32.HI R9, RZ, 0x1f, R8 ;  /* 0x0000001fff097819 */ /* 0x000fe20000011408 */
[----:B--2---:R-:W-:Y:S01]  /*1fe0*/  IMAD R13, R0, -0x2, R7 ;  /* 0xfffffffe000d7824 */ /* 0x004fe200078e0207 */
[----:B------:R-:W-:Y:S01]  /*1ff0*/  ISETP.GE.AND P0, PT, R152, R7, PT ;  /* 0x000000079800720c */ /* 0x000fe20003f06270 */
[----:B------:R-:W-:Y:S01]  /*2000*/  IMAD.SHL.U32 R0, R153, 0x80, RZ ;  /* 0x0000008099007824 */ /* 0x000fe200078e00ff */
[----:B------:R-:W-:Y:S01]  /*2010*/  UISETP.GT.U32.AND UP0, UPT, UR40, 0x1, !UP0 ;  /* 0x000000012800788c */ /* 0x000fe2000c704070 */
[----:B------:R-:W-:Y:S01]  /*2020*/  IMAD R4, R21, UR6, RZ ;  /* 0x0000000615047c24 */ /* 0x000fe2000f8e02ff */
[----:B------:R-:W-:Y:S01]  /*2030*/  LOP3.LUT R3, R6, 0x40, R3, 0xe2, !PT ;  /* 0x0000004006037812 */ /* 0x000fe200078ee203 */
[----:B------:R-:W-:Y:S01]  /*2040*/  USEL UR5, URZ, 0x1, !UP1 ;  /* 0x000000013f057887 */ /* 0x000fe2000c800000 */
[C---:B------:R-:W-:Y:S01]  /*2050*/  ISETP.GE.OR P0, PT, R0.reuse, UR8, P0 ;  /* 0x0000000800007c0c */ /* 0x040fe20008706670 */
[----:B------:R-:W-:Y:S01]  /*2060*/  USEL UR4, URZ, 0x1, !UP0 ;  /* 0x000000013f047887 */ /* 0x000fe2000c000000 */
[----:B------:R-:W-:Y:S01]  /*2070*/  IMAD.WIDE R6, R153, 0x80, RZ ;  /* 0x0000008099067825 */ /* 0x000fe200078e02ff */
[----:B------:R-:W-:Y:S01]  /*2080*/  ULOP3.LUT UR39, UR39, 0x1, URZ, 0xc0, !UPT ;  /* 0x0000000127277892 */ /* 0x000fe2000f8ec03f */
[----:B------:R-:W-:Y:S01]  /*2090*/  IADD3 R0, -R0, UR8, R11 ;  /* 0x0000000800007c10 */ /* 0x000fe2000fffe10b */
[----:B------:R-:W-:Y:S01]  /*20a0*/  ULOP3.LUT UR38, UR4, UR38, UR5, 0x96, !UPT ;  /* 0x0000002604267292 */ /* 0x000fe2000f8e9605 */
[C---:B------:R-:W-:Y:S01]  /*20b0*/  IMAD R15, R23.reuse, UR7, R4 ;  /* 0x00000007170f7c24 */ /* 0x040fe2000f8e0204 */
[----:B------:R-:W-:Y:S01]  /*20c0*/  LOP3.LUT R167, R6, R3, R10, 0xfe, !PT ;  /* 0x0000000306a77212 */ /* 0x000fe200078efe0a */
[----:B------:R-:W-:-:S04]  /*20d0*/  IMAD.WIDE.U32 R4, R23, UR6, R8 ;  /* 0x0000000617047c25 */ /* 0x000fc8000f8e0008 */
[----:B------:R-:W-:Y:S02]  /*20e0*/  IMAD.IADD R5, R5, 0x1, R15 ;  /* 0x0000000105057824 */ /* 0x000fe400078e020f */
[----:B------:R-:W-:Y:S02]  /*20f0*/  IMAD.IADD R3, R13, 0x1, -R152 ;  /* 0x000000010d037824 */ /* 0x000fe400078e0a98 */
[----:B------:R-:W-:Y:S01]  /*2100*/  IMAD.MOV.U32 R153, RZ, RZ, -0x1 ;  /* 0xffffffffff997424 */ /* 0x000fe200078e00ff */
[----:B------:R-:W-:Y:S06]  /*2110*/  @P0 BRA `(.L_x_28) ;  /* 0x0000006000d00947 */ /* 0x000fec0003800000 */
[----:B------:R-:W0:Y:S01]  /*2120*/  LDC.64 R10, c[0x0][0x5c8] ;  /* 0x00017200ff0a7b82 */ /* 0x000e220000000a00 */
[----:B-----5:R-:W-:Y:S01]  /*2130*/  FSETP.NEU.AND P1, PT, R155, RZ, PT ;  /* 0x000000ff9b00720b */ /* 0x020fe20003f2d000 */
[----:B------:R-:W-:Y:S01]  /*2140*/  BSSY B0, `(.L_x_28) ;  /* 0x0000631000007945 */ /* 0x000fe20003800000 */
[----:B------:R-:W-:-:S04]  /*2150*/  ISETP.GT.AND P0, PT, R3, RZ, PT ;  /* 0x000000ff0300720c */ /* 0x000fc80003f04270 */
[----:B------:R-:W-:Y:S01]  /*2160*/  ISETP.GT.AND P4, PT, R0, RZ, P0 ;  /* 0x000000ff0000720c */ /* 0x000fe20000784270 */
[-C--:B0-----:R-:W-:Y:S02]  /*2170*/  IMAD R12, R7, R10.reuse, RZ ;  /* 0x0000000a070c7224 */ /* 0x081fe400078e02ff */
[----:B------:R-:W-:-:S04]  /*2180*/  IMAD.WIDE.U32 R162, R167, R10, R4 ;  /* 0x0000000aa7a27225 */ /* 0x000fc800078e0004 */
[----:B------:R-:W-:-:S04]  /*2190*/  IMAD R5, R167, R11, R12 ;  /* 0x0000000ba7057224 */ /* 0x000fc800078e020c */
[----:B------:R-:W-:Y:S01]  /*21a0*/  IMAD.IADD R169, R163, 0x1, R5 ;  /* 0x00000001a3a97824 */ /* 0x000fe200078e0205 */
[----:B------:R-:W-:Y:S06]  /*21b0*/  @!P1 BRA `(.L_x_29) ;  /* 0x00000044008c9947 */ /* 0x000fec0003800000 */
[----:B------:R-:W0:Y:S01]  /*21c0*/  LDC.64 R14, c[0x0][0x5b8] ;  /* 0x00016e00ff0e7b82 */ /* 0x000e220000000a00 */
[----:B------:R-:W-:-:S07]  /*21d0*/  ULDC.64 UR4, c[0x0][0x5c0] ;  /* 0x0001700000047ab9 */ /* 0x000fce0000000a00 */
[----:B------:R-:W1:Y:S08]  /*21e0*/  LDC.64 R164, c[0x0][0x5b0] ;  /* 0x00016c00ffa47b82 */ /* 0x000e700000000a00 */
[----:B------:R-:W2:Y:S01]  /*21f0*/  LDC.64 R12, c[0x0][0x5a8] ;  /* 0x00016a00ff0c7b82 */ /* 0x000ea20000000a00 */
[-C--:B0-----:R-:W-:Y:S02]  /*2200*/  IMAD R4, R21, R14.reuse, RZ ;  /* 0x0000000e15047224 */ /* 0x081fe400078e02ff */
[----:B------:R-:W-:-:S04]  /*2210*/  IMAD.WIDE.U32 R20, R23, R14, R8 ;  /* 0x0000000e17147225 */ /* 0x000fc800078e0008 */
[----:B------:R-:W-:Y:S02]  /*2220*/  IMAD R161, R23, R15, R4 ;  /* 0x0000000f17a17224 */ /* 0x000fe400078e0204 */
[-C--:B-1----:R-:W-:Y:S02]  /*2230*/  IMAD R6, R7, R164.reuse, RZ ;  /* 0x000000a407067224 */ /* 0x082fe400078e02ff */
[----:B------:R-:W-:Y:S02]  /*2240*/  IMAD.IADD R21, R21, 0x1, R161 ;  /* 0x0000000115157824 */ /* 0x000fe400078e02a1 */
[C---:B------:R-:W-:Y:S02]  /*2250*/  IMAD R163, R167.reuse, R165, R6 ;  /* 0x000000a5a7a37224 */ /* 0x040fe400078e0206 */
[----:B------:R-:W-:-:S04]  /*2260*/  IMAD.WIDE.U32 R4, R167, R164, R20 ;  /* 0x000000a4a7047225 */ /* 0x000fc800078e0014 */
[----:B------:R-:W-:Y:S01]  /*2270*/  IMAD.IADD R5, R5, 0x1, R163 ;  /* 0x0000000105057824 */ /* 0x000fe200078e02a3 */
[----:B--2---:R-:W-:-:S04]  /*2280*/  LEA R6, P1, R4, R12, 0x2 ;  /* 0x0000000c04067211 */ /* 0x004fc800078210ff */
[----:B------:R-:W-:-:S05]  /*2290*/  LEA.HI.X R7, R4, R13, R5, 0x2, P1 ;  /* 0x0000000d04077211 */ /* 0x000fca00008f1405 */
[----:B------:R0:W2:Y:S01]  /*22a0*/  @P4 LDG.E.LTC128B R152, desc[UR36][R6.64] ;  /* 0x0000002406984981 */ /* 0x0000a2000c1e1920 */
[----:B------:R-:W-:Y:S01]  /*22b0*/  IMAD.WIDE.U32 R4, R167, R164, R8 ;  /* 0x000000a4a7047225 */ /* 0x000fe200078e0008 */
[----:B------:R-:W-:Y:S01]  /*22c0*/  SHF.L.U64.HI R159, R164, 0x3, R165 ;  /* 0x00000003a49f7819 */ /* 0x000fe200000102a5 */
[----:B------:R-:W-:Y:S01]  /*22d0*/  BSSY B1, `(.L_x_30) ;  /* 0x0000016000017945 */ /* 0x000fe20003800000 */
[----:B------:R-:W-:Y:S01]  /*22e0*/  ISETP.GT.AND P0, PT, R0, 0x8, P0 ;  /* 0x000000080000780c */ /* 0x000fe20000704270 */
[----:B------:R-:W-:Y:S02]  /*22f0*/  IMAD.IADD R5, R163, 0x1, R5 ;  /* 0x00000001a3057824 */ /* 0x000fe400078e0205 */
[----:B------:R-:W-:Y:S02]  /*2300*/  IMAD.SHL.U32 R158, R164, 0x8, RZ ;  /* 0x00000008a49e7824 */ /* 0x000fe400078e00ff */
[----:B------:R-:W-:Y:S01]  /*2310*/  IMAD.WIDE.U32 R156, R23, R14, R4 ;  /* 0x0000000e179c7225 */ /* 0x000fe200078e0004 */
[----:B------:R-:W-:-:S03]  /*2320*/  LEA R4, P1, R162, UR4, 0x2 ;  /* 0x00000004a2047c11 */ /* 0x000fc6000f8210ff */
[----:B0-----:R-:W-:Y:S01]  /*2330*/  IMAD.IADD R7, R161, 0x1, R157 ;  /* 0x00000001a1077824 */ /* 0x001fe200078e029d */
[----:B------:R-:W-:Y:S01]  /*2340*/  LEA.HI.X R5, R162, UR5, R169, 0x2, P1 ;  /* 0x00000005a2057c11 */ /* 0x000fe200088f14a9 */
[----:B------:R-:W-:Y:S01]  /*2350*/  IMAD.WIDE.U32 R158, R167, R164, R158 ;  /* 0x000000a4a79e7225 */ /* 0x000fe200078e009e */
[----:B------:R-:W-:Y:S02]  /*2360*/  ISETP.GT.AND P1, PT, R3, 0x1, PT ;  /* 0x000000010300780c */ /* 0x000fe40003f24270 */
[----:B------:R-:W-:Y:S01]  /*2370*/  LEA R6, P3, R156, R12, 0x2 ;  /* 0x0000000c9c067211 */ /* 0x000fe200078610ff */
[----:B------:R-:W-:-:S03]  /*2380*/  IMAD.IADD R163, R163, 0x1, R159 ;  /* 0x00000001a3a37824 */ /* 0x000fc600078e029f */
[----:B------:R-:W-:Y:S01]  /*2390*/  LEA.HI.X R7, R156, R13, R7, 0x2, P3 ;  /* 0x0000000d9c077211 */ /* 0x000fe200018f1407 */
[----:B--2---:R-:W-:-:S04]  /*23a0*/  FMUL R15, R152, R155 ;  /* 0x0000009b980f7220 */ /* 0x004fc80000400000 */
[----:B------:R-:W-:Y:S01]  /*23b0*/  FFMA R157, R24, R154, R15 ;  /* 0x0000009a189d7223 */ /* 0x000fe2000000000f */
[----:B------:R-:W-:-:S04]  /*23c0*/  IADD3 R15, P2, R20, R158, RZ ;  /* 0x0000009e140f7210 */ /* 0x000fc80007f5e0ff */
[----:B------:R0:W-:Y:S01]  /*23d0*/  @P4 STG.E desc[UR36][R4.64], R157 ;  /* 0x0000009d04004986 */ /* 0x0001e2000c101924 */
[----:B------:R-:W-:Y:S01]  /*23e0*/  ISETP.GT.AND P4, PT, R0, RZ, P1 ;  /* 0x000000ff0000720c */ /* 0x000fe20000f84270 */
[----:B------:R-:W-:Y:S01]  /*23f0*/  IMAD.X R156, R163, 0x1, R21, P2 ;  /* 0x00000001a39c7824 */ /* 0x000fe200010e0615 */
[----:B------:R-:W-:-:S11]  /*2400*/  LEA R20, P3, R15, R12, 0x2 ;  /* 0x0000000c0f147211 */ /* 0x000fd600078610ff */
[----:B0-----:R-:W-:Y:S05]  /*2410*/  @!P4 BRA `(.L_x_31) ;  /* 0x000000000004c947 */ /* 0x001fea0003800000 */
[----:B------:R0:W5:Y:S02]  /*2420*/  LDG.E.LTC128B R152, desc[UR36][R6.64+0x4] ;  /* 0x0000042406987981 */ /* 0x000164000c1e1920 */
.L_x_31:
[----:B------:R-:W-:Y:S05]  /*2430*/  BSYNC B1 ;  /* 0x0000000000017941 */ /* 0x000fea0003800000 */
.L_x_30:
[----:B-----5:R-:W-:Y:S01]  /*2440*/  FMUL R24, R152, R155 ;  /* 0x0000009b98187220 */ /* 0x020fe20000400000 */
[----:B------:R-:W-:-:S03]  /*2450*/  LEA.HI.X R21, R15, R13, R156, 0x2, P3 ;  /* 0x0000000d0f157211 */ /* 0x000fc600018f149c */
[----:B------:R-:W-:-:S05]  /*2460*/  FFMA R25, R25, R154, R24 ;  /* 0x0000009a19197223 */ /* 0x000fca0000000018 */
[----:B------:R1:W-:Y:S04]  /*2470*/  @P4 STG.E desc[UR36][R4.64+0x4], R25 ;  /* 0x0000041904004986 */ /* 0x0003e8000c101924 */
[----:B------:R-:W2:Y:S01]  /*2480*/  @P0 LDG.E.LTC128B R152, desc[UR36][R20.64] ;  /* 0x0000002414980981 */ /* 0x000ea2000c1e1920 */
[----:B------:R-:W-:Y:S01]  /*2490*/  IADD3 R8, P2, R8, R158, RZ ;  /* 0x0000009e08087210 */ /* 0x000fe20007f5e0ff */
[----:B------:R-:W-:Y:S01]  /*24a0*/  BSSY B1, `(.L_x_32) ;  /* 0x0000010000017945 */ /* 0x000fe20003800000 */
[C---:B------:R-:W-:Y:S02]  /*24b0*/  SHF.L.U64.HI R11, R10.reuse, 0x5, R11 ;  /* 0x000000050a0b7819 */ /* 0x040fe4000001020b */
[----:B------:R-:W-:Y:S01]  /*24c0*/  LEA R10, P3, R10, R4, 0x5 ;  /* 0x000000040a0a7211 */ /* 0x000fe200078628ff */
[----:B------:R-:W-:Y:S01]  /*24d0*/  IMAD.X R9, R9, 0x1, R163, P2 ;  /* 0x0000000109097824 */ /* 0x000fe200010e06a3 */
[----:B------:R-:W-:-:S02]  /*24e0*/  ISETP.GT.AND P1, PT, R0, 0x8, P1 ;  /* 0x000000080000780c */ /* 0x000fc40000f24270 */
[----:B------:R-:W-:Y:S01]  /*24f0*/  ISETP.GT.AND P2, PT, R3, 0x8, PT ;  /* 0x000000080300780c */ /* 0x000fe20003f44270 */
[----:B------:R-:W-:-:S04]  /*2500*/  IMAD.WIDE.U32 R14, R23, R14, R8 ;  /* 0x0000000e170e7225 */ /* 0x000fc800078e0008 */
[----:B------:R-:W-:Y:S01]  /*2510*/  IMAD.X R11, R11, 0x1, R5, P3 ;  /* 0x000000010b0b7824 */ /* 0x000fe200018e0605 */
[----:B------:R-:W-:Y:S01]  /*2520*/  LEA R8, P4, R14, R12, 0x2 ;  /* 0x0000000c0e087211 */ /* 0x000fe200078810ff */
[----:B------:R-:W-:Y:S02]  /*2530*/  IMAD.IADD R15, R161, 0x1, R15 ;  /* 0x00000001a10f7824 */ /* 0x000fe400078e020f */
[----:B--2---:R-:W-:-:S04]  /*2540*/  FMUL R9, R152, R155 ;  /* 0x0000009b98097220 */ /* 0x004fc80000400000 */
[----:B------:R-:W-:Y:S01]  /*2550*/  FFMA R21, R26, R154, R9 ;  /* 0x0000009a1a157223 */ /* 0x000fe20000000009 */
[----:B------:R-:W-:-:S04]  /*2560*/  LEA.HI.X R9, R14, R13, R15, 0x2, P4 ;  /* 0x0000000d0e097211 */ /* 0x000fc800020f140f */
[----:B------:R1:W-:Y:S01]  /*2570*/  @P0 STG.E desc[UR36][R10.64], R21 ;  /* 0x000000150a000986 */ /* 0x0003e2000c101924 */
[----:B------:R-:W-:Y:S05]  /*2580*/  @!P1 BRA `(.L_x_33) ;  /* 0x0000000000049947 */ /* 0x000fea0003800000 */
[----:B------:R2:W5:Y:S02]  /*2590*/  LDG.E.LTC128B R152, desc[UR36][R8.64+0x4] ;  /* 0x0000042408987981 */ /* 0x000564000c1e1920 */
.L_x_33:
[----:B------:R-:W-:Y:S05]  /*25a0*/  BSYNC B1 ;  /* 0x0000000000017941 */ /* 0x000fea0003800000 */
.L_x_32:
[----:B-----5:R-:W-:Y:S01]  /*25b0*/  FMUL R12, R152, R155 ;  /* 0x0000009b980c7220 */ /* 0x020fe20000400000 */
[----:B------:R-:W-:Y:S01]  /*25c0*/  ISETP.GT.AND P3, PT, R0, RZ, P2 ;  /* 0x000000ff0000720c */ /* 0x000fe20001764270 */
[----:B------:R-:W-:Y:S01]  /*25d0*/  BSSY B1, `(.L_x_34) ;  /* 0x0000006000017945 */ /* 0x000fe20003800000 */
[----:B------:R-:W-:Y:S01]  /*25e0*/  ISETP.GT.AND P0, PT, R3, 0x9, PT ;  /* 0x000000090300780c */ /* 0x000fe20003f04270 */
[----:B------:R-:W-:-:S05]  /*25f0*/  FFMA R27, R27, R154, R12 ;  /* 0x0000009a1b1b7223 */ /* 0x000fca000000000c */
[----:B------:R3:W-:Y:S05]  /*2600*/  @P1 STG.E desc[UR36][R10.64+0x4], R27 ;  /* 0x0000041b0a001986 */ /* 0x0007ea000c101924 */
[----:B------:R-:W-:Y:S05]  /*2610*/  @!P3 BRA `(.L_x_35) ;  /* 0x000000000004b947 */ /* 0x000fea0003800000 */
[----:B------:R4:W5:Y:S02]  /*2620*/  LDG.E.LTC128B R152, desc[UR36][R6.64+0x20] ;  /* 0x0000202406987981 */ /* 0x000964000c1e1920 */
.L_x_35:
[----:B------:R-:W-:Y:S05]  /*2630*/  BSYNC B1 ;  /* 0x0000000000017941 */ /* 0x000fea0003800000 */
.L_x_34:
[----:B-----5:R-:W-:Y:S01]  /*2640*/  FMUL R13, R152, R155 ;  /* 0x0000009b980d7220 */ /* 0x020fe20000400000 */
[----:B------:R-:W-:Y:S01]  /*2650*/  ISETP.GT.AND P1, PT, R0, RZ, P0 ;  /* 0x000000ff0000720c */ /* 0x000fe20000724270 */
[----:B------:R-:W-:Y:S02]  /*2660*/  BSSY B1, `(.L_x_36) ;  /* 0x0000005000017945 */ /* 0x000fe40003800000 */
[----:B------:R-:W-:-:S05]  /*2670*/  FFMA R13, R28, R154, R13 ;  /* 0x0000009a1c0d7223 */ /* 0x000fca000000000d */
[----:B------:R0:W-:Y:S05]  /*2680*/  @P3 STG.E desc[UR36][R4.64+0x20], R13 ;  /* 0x0000200d04003986 */ /* 0x0001ea000c101924 */
[----:B------:R-:W-:Y:S05]  /*2690*/  @!P1 BRA `(.L_x_37) ;  /* 0x0000000000049947 */ /* 0x000fea0003800000 */
[----:B------:R0:W5:Y:S02]  /*26a0*/  LDG.E.LTC128B R152, desc[UR36][R6.64+0x24] ;  /* 0x0000242406987981 */ /* 0x000164000c1e1920 */
.L_x_37:
[----:B------:R-:W-:Y:S05]  /*26b0*/  BSYNC B1 ;  /* 0x0000000000017941 */ /* 0x000fea0003800000 */
.L_x_36:
[----:B-----5:R-:W-:Y:S01]  /*26c0*/  FMUL R12, R152, R155 ;  /* 0x0000009b980c7220 */ /* 0x020fe20000400000 */
[----:B------:R-:W-:Y:S01]  /*26d0*/  ISETP.GT.AND P2, PT, R0, 0x8, P2 ;  /* 0x000000080000780c */ /* 0x000fe20001744270 */
[----:B------:R-:W-:Y:S02]  /*26e0*/  BSSY B1, `(.L_x_38) ;  /* 0x0000005000017945 */ /* 0x000fe40003800000 */
[----:B------:R-:W-:-:S05]  /*26f0*/  FFMA R29, R29, R154, R12 ;  /* 0x0000009a1d1d7223 */ /* 0x000fca000000000c */
[----:B------:R0:W-:Y:S05]  /*2700*/  @P1 STG.E desc[UR36][R4.64+0x24], R29 ;  /* 0x0000241d04001986 */ /* 0x0001ea000c101924 */
[----:B------:R-:W-:Y:S05]  /*2710*/  @!P2 BRA `(.L_x_39) ;  /* 0x000000000004a947 */ /* 0x000fea0003800000 */
[----:B------:R0:W5:Y:S02]  /*2720*/  LDG.E.LTC128B R152, desc[UR36][R8.64+0x20] ;  /* 0x0000202408987981 */ /* 0x000164000c1e1920 */
.L_x_39:
[----:B------:R-:W-:Y:S05]  /*2730*/  BSYNC B1 ;  /* 0x0000000000017941 */ /* 0x000fea0003800000 */
.L_x_38:
[----:B0----5:R-:W-:Y:S01]  /*2740*/  FMUL R13, R152, R155 ;  /* 0x0000009b980d7220 */ /* 0x021fe20000400000 */
[----:B------:R-:W-:Y:S01]  /*2750*/  ISETP.GT.AND P0, PT, R0, 0x8, P0 ;  /* 0x000000080000780c */ /* 0x000fe20000704270 */
[----:B------:R-:W-:Y:S01]  /*2760*/  BSSY B1, `(.L_x_40) ;  /* 0x0000006000017945 */ /* 0x000fe20003800000 */
[----:B------:R-:W-:Y:S01]  /*2770*/  ISETP.GT.AND P1, PT, R3, 0x10, PT ;  /* 0x000000100300780c */ /* 0x000fe20003f24270 */
[----:B------:R-:W-:-:S05]  /*2780*/  FFMA R13, R30, R154, R13 ;  /* 0x0000009a1e0d7223 */ /* 0x000fca000000000d */
[----:B------:R0:W-:Y:S05]  /*2790*/  @P2 STG.E desc[UR36][R10.64+0x20], R13 ;  /* 0x0000200d0a002986 */ /* 0x0001ea000c101924 */
[----:B------:R-:W-:Y:S05]  /*27a0*/  @!P0 BRA `(.L_x_41) ;  /* 0x0000000000048947 */ /* 0x000fea0003800000 */
[----:B------:R0:W5:Y:S02]  /*27b0*/  LDG.E.LTC128B R152, desc[UR36][R8.64+0x24] ;  /* 0x0000242408987981 */ /* 0x000164000c1e1920 */
.L_x_41:
[----:B------:R-:W-:Y:S05]  /*27c0*/  BSYNC B1 ;  /* 0x0000000000017941 */ /* 0x000fea0003800000 */
.L_x_40:
        /* <DEDUP_REMOVED lines=8> */
.L_x_43:
[----:B------:R-:W-:Y:S05]  /*2850*/  BSYNC B1 ;  /* 0x0000000000017941 */ /* 0x000fea0003800000 */
.L_x_42:
[----:B0----5:R-:W-:Y:S01]  /*2860*/  FMUL R13, R152, R155 ;  /* 0x0000009b980d7220 */ /* 0x021fe20000400000 */
[----:B------:R-:W-:Y:S01]  /*2870*/  ISETP.GT.AND P0, PT, R0, RZ, P2 ;  /* 0x000000ff0000720c */ /* 0x000fe20001704270 */
[----:B------:R-:W-:Y:S02]  /*2880*/  BSSY B1, `(.L_x_44) ;  /* 0x0000005000017945 */ /* 0x000fe40003800000 */
[----:B------:R-:W-:-:S05]  /*2890*/  FFMA R13, R32, R154, R13 ;  /* 0x0000009a200d7223 */ /* 0x000fca000000000d */
[----:B------:R0:W-:Y:S05]  /*28a0*/  @P3 STG.E desc[UR36][R4.64+0x40], R13 ;  /* 0x0000400d04003986 */ /* 0x0001ea000c101924 */
[----:B------:R-:W-:Y:S05]  /*28b0*/  @!P0 BRA `(.L_x_45) ;  /* 0x0000000000048947 */ /* 0x000fea0003800000 */
[----:B------:R0:W5:Y:S02]  /*28c0*/  LDG.E.LTC128B R152, desc[UR36][R6.64+0x44] ;  /* 0x0000442406987981 */ /* 0x000164000c1e1920 */
.L_x_45:
[----:B------:R-:W-:Y:S05]  /*28d0*/  BSYNC B1 ;  /* 0x0000000000017941 */ /* 0x000fea0003800000 */
.L_x_44:
[----:B-----5:R-:W-:Y:S01]  /*28e0*/  FMUL R12, R152, R155 ;  /* 0x0000009b980c7220 */ /* 0x020fe20000400000 */
[----:B------:R-:W-:Y:S01]  /*28f0*/  ISETP.GT.AND P1, PT, R0, 0x8, P1 ;  /* 0x000000080000780c */ /* 0x000fe20000f24270 */
[----:B------:R-:W-:Y:S02]  /*2900*/  BSSY B1, `(.L_x_46) ;  /* 0x0000005000017945 */ /* 0x000fe40003800000 */
[----:B------:R-:W-:-:S05]  /*2910*/  FFMA R33, R33, R154, R12 ;  /* 0x0000009a21217223 */ /* 0x000fca000000000c */
[----:B------:R0:W-:Y:S05]  /*2920*/  @P0 STG.E desc[UR36][R4.64+0x44], R33 ;  /* 0x0000442104000986 */ /* 0x0001ea000c101924 */
[----:B------:R-:W-:Y:S05]  /*2930*/  @!P1 BRA `(.L_x_47) ;  /* 0x0000000000049947 */ /* 0x000fea0003800000 */
[----:B------:R0:W5:Y:S02]  /*2940*/  LDG.E.LTC128B R152, desc[UR36][R8.64+0x40] ;  /* 0x0000402408987981 */ /* 0x000164000c1e1920 */
.L_x_47:
[----:B------:R-:W-:Y:S05]  /*2950*/  BSYNC B1 ;  /* 0x0000000000017941 */ /* 0x000fea0003800000 */
.L_x_46:
        /* <DEDUP_REMOVED lines=8> */
.L_x_49:
[----:B------:R-:W-:Y:S05]  /*29e0*/  BSYNC B1 ;  /* 0x0000000000017941 */ /* 0x000fea0003800000 */
.L_x_48:
        /* <DEDUP_REMOVED lines=8> */
.L_x_51:
[----:B------:R-:W-:Y:S05]  /*2a70*/  BSYNC B1 ;  /* 0x0000000000017941 */ /* 0x000fea0003800000 */
.L_x_50:
[----:B0----5:R-:W-:Y:S01]  /*2a80*/  FMUL R13, R152, R155 ;  /* 0x0000009b980d7220 */ /* 0x021fe20000400000 */
[----:B------:R-:W-:Y:S01]  /*2a90*/  ISETP.GT.AND P2, PT, R0, RZ, P1 ;  /* 0x000000ff0000720c */ /* 0x000fe20000f44270 */
[----:B------:R-:W-:Y:S02]  /*2aa0*/  BSSY B1, `(.L_x_52) ;  /* 0x0000005000017945 */ /* 0x000fe40003800000 */
[----:B------:R-:W-:-:S05]  /*2ab0*/  FFMA R13, R36, R154, R13 ;  /* 0x0000009a240d7223 */ /* 0x000fca000000000d */
[----:B------:R0:W-:Y:S05]  /*2ac0*/  @P3 STG.E desc[UR36][R4.64+0x60], R13 ;  /* 0x0000600d04003986 */ /* 0x0001ea000c101924 */
[----:B------:R-:W-:Y:S05]  /*2ad0*/  @!P2 BRA `(.L_x_53) ;  /* 0x000000000004a947 */ /* 0x000fea0003800000 */
[----:B------:R0:W5:Y:S02]  /*2ae0*/  LDG.E.LTC128B R152, desc[UR36][R6.64+0x64] ;  /* 0x0000642406987981 */ /* 0x000164000c1e1920 */
.L_x_53:
[----:B------:R-:W-:Y:S05]  /*2af0*/  BSYNC B1 ;  /* 0x0000000000017941 */ /* 0x000fea0003800000 */
.L_x_52:
[----:B-----5:R-:W-:Y:S01]  /*2b00*/  FMUL R12, R152, R155 ;  /* 0x0000009b980c7220 */ /* 0x020fe20000400000 */
[----:B------:R-:W-:Y:S01]  /*2b10*/  ISETP.GT.AND P0, PT, R0, 0x8, P0 ;  /* 0x000000080000780c */ /* 0x000fe20000704270 */
[----:B------:R-:W-:Y:S02]  /*2b20*/  BSSY B1, `(.L_x_54) ;  /* 0x0000005000017945 */ /* 0x000fe40003800000 */
[----:B------:R-:W-:-:S05]  /*2b30*/  FFMA R37, R37, R154, R12 ;  /* 0x0000009a25257223 */ /* 0x000fca000000000c */
[----:B------:R0:W-:Y:S05]  /*2b40*/  @P2 STG.E desc[UR36][R4.64+0x64], R37 ;  /* 0x0000642504002986 */ /* 0x0001ea000c101924 */
[----:B------:R-:W-:Y:S05]  /*2b50*/  @!P0 BRA `(.L_x_55) ;  /* 0x0000000000048947 */ /* 0x000fea0003800000 */
[----:B------:R0:W5:Y:S02]  /*2b60*/  LDG.E.LTC128B R152, desc[UR36][R8.64+0x60] ;  /* 0x0000602408987981 */ /* 0x000164000c1e1920 */
.L_x_55:
[----:B------:R-:W-:Y:S05]  /*2b70*/  BSYNC B1 ;  /* 0x0000000000017941 */ /* 0x000fea0003800000 */
.L_x_54:
        /* <DEDUP_REMOVED lines=8> */
.L_x_57:
[----:B------:R-:W-:Y:S05]  /*2c00*/  BSYNC B1 ;  /* 0x0000000000017941 */ /* 0x000fea0003800000 */
.L_x_56:
        /* <DEDUP_REMOVED lines=8> */
.L_x_59:
[----:B------:R-:W-:Y:S05]  /*2c90*/  BSYNC B1 ;  /* 0x0000000000017941 */ /* 0x000fea0003800000 */
.L_x_58:
[----:B0----5:R-:W-:Y:S01]  /*2ca0*/  FMUL R13, R152, R155 ;  /* 0x0000009b980d7220 */ /* 0x021fe20000400000 */
[----:B------:R-:W-:Y:S01]  /*2cb0*/  ISETP.GT.AND P1, PT, R0, RZ, P0 ;  /* 0x000000ff0000720c */ /* 0x000fe20000724270 */
[----:B------:R-:W-:Y:S02]  /*2cc0*/  BSSY B1, `(.L_x_60) ;  /* 0x0000005000017945 */ /* 0x000fe40003800000 */
[----:B------:R-:W-:-:S05]  /*2cd0*/  FFMA R13, R40, R154, R13 ;  /* 0x0000009a280d7223 */ /* 0x000fca000000000d */
[----:B------:R0:W-:Y:S05]  /*2ce0*/  @P3 STG.E desc[UR36][R4.64+0x80], R13 ;  /* 0x0000800d04003986 */ /* 0x0001ea000c101924 */
[----:B------:R-:W-:Y:S05]  /*2cf0*/  @!P1 BRA `(.L_x_61) ;  /* 0x0000000000049947 */ /* 0x000fea0003800000 */
[----:B------:R0:W5:Y:S02]  /*2d00*/  LDG.E.LTC128B R152, desc[UR36][R6.64+0x84] ;  /* 0x0000842406987981 */ /* 0x000164000c1e1920 */
.L_x_61:
[----:B------:R-:W-:Y:S05]  /*2d10*/  BSYNC B1 ;  /* 0x0000000000017941 */ /* 0x000fea0003800000 */
.L_x_60:
[----:B-----5:R-:W-:Y:S01]  /*2d20*/  FMUL R12, R152, R155 ;  /* 0x0000009b980c7220 */ /* 0x020fe20000400000 */
[----:B------:R-:W-:Y:S01]  /*2d30*/  ISETP.GT.AND P2, PT, R0, 0x8, P2 ;  /* 0x000000080000780c */ /* 0x000fe20001744270 */
[----:B------:R-:W-:Y:S02]  /*2d40*/  BSSY B1, `(.L_x_62) ;  /* 0x0000005000017945 */ /* 0x000fe40003800000 */
[----:B------:R-:W-:-:S05]  /*2d50*/  FFMA R41, R41, R154, R12 ;  /* 0x0000009a29297223 */ /* 0x000fca000000000c */
[----:B------:R0:W-:Y:S05]  /*2d60*/  @P1 STG.E desc[UR36][R4.64+0x84], R41 ;  /* 0x0000842904001986 */ /* 0x0001ea000c101924 */
[----:B------:R-:W-:Y:S05]  /*2d70*/  @!P2 BRA `(.L_x_63) ;  /* 0x000000000004a947 */ /* 0x000fea0003800000 */
[----:B------:R0:W5:Y:S02]  /*2d80*/  LDG.E.LTC128B R152, desc[UR36][R8.64+0x80] ;  /* 0x0000802408987981 */ /* 0x000164000c1e1920 */
.L_x_63:
[----:B------:R-:W-:Y:S05]  /*2d90*/  BSYNC B1 ;  /* 0x0000000000017941 */ /* 0x000fea0003800000 */
.L_x_62:
        /* <DEDUP_REMOVED lines=8> */
.L_x_65:
[----:B------:R-:W-:Y:S05]  /*2e20*/  BSYNC B1 ;  /* 0x0000000000017941 */ /* 0x000fea0003800000 */
.L_x_64:
        /* <DEDUP_REMOVED lines=8> */
.L_x_67:
[----:B------:R-:W-:Y:S05]  /*2eb0*/  BSYNC B1 ;  /* 0x0000000000017941 */ /* 0x000fea0003800000 */
.L_x_66:
[----:B0----5:R-:W-:Y:S01]  /*2ec0*/  FMUL R13, R152, R155 ;  /* 0x0000009b980d7220 */ /* 0x021fe20000400000 */
[----:B------:R-:W-:Y:S01]  /*2ed0*/  ISETP.GT.AND P0, PT, R0, RZ, P2 ;  /* 0x000000ff0000720c */ /* 0x000fe20001704270 */
[----:B------:R-:W-:Y:S02]  /*2ee0*/  BSSY B1, `(.L_x_68) ;  /* 0x0000005000017945 */ /* 0x000fe40003800000 */
[----:B------:R-:W-:-:S05]  /*2ef0*/  FFMA R13, R44, R154, R13 ;  /* 0x0000009a2c0d7223 */ /* 0x000fca000000000d */
[----:B------:R0:W-:Y:S05]  /*2f00*/  @P3 STG.E desc[UR36][R4.64+0xa0], R13 ;  /* 0x0000a00d04003986 */ /* 0x0001ea000c101924 */
[----:B------:R-:W-:Y:S05]  /*2f10*/  @!P0 BRA `(.L_x_69) ;  /* 0x0000000000048947 */ /* 0x000fea0003800000 */
[----:B------:R0:W5:Y:S02]  /*2f20*/  LDG.E.LTC128B R152, desc[UR36][R6.64+0xa4] ;  /* 0x0000a42406987981 */ /* 0x000164000c1e1920 */
.L_x_69:
[----:B------:R-:W-:Y:S05]  /*2f30*/  BSYNC B1 ;  /* 0x0000000000017941 */ /* 0x000fea0003800000 */
.L_x_68:
[----:B-----5:R-:W-:Y:S01]  /*2f40*/  FMUL R12, R152, R155 ;  /* 0x0000009b980c7220 */ /* 0x020fe20000400000 */
[----:B------:R-:W-:Y:S01]  /*2f50*/  ISETP.GT.AND P1, PT, R0, 0x8, P1 ;  /* 0x000000080000780c */ /* 0x000fe20000f24270 */
[----:B------:R-:W-:Y:S02]  /*2f60*/  BSSY B1, `(.L_x_70) ;  /* 0x0000005000017945 */ /* 0x000fe40003800000 */
[----:B------:R-:W-:-:S05]  /*2f70*/  FFMA R45, R45, R154, R12 ;  /* 0x0000009a2d2d7223 */ /* 0x000fca000000000c */
[----:B------:R0:W-:Y:S05]  /*2f80*/  @P0 STG.E desc[UR36][R4.64+0xa4], R45 ;  /* 0x0000a42d04000986 */ /* 0x0001ea000c101924 */
[----:B------:R-:W-:Y:S05]  /*2f90*/  @!P1 BRA `(.L_x_71) ;  /* 0x0000000000049947 */ /* 0x000fea0003800000 */
[----:B------:R0:W5:Y:S02]  /*2fa0*/  LDG.E.LTC128B R152, desc[UR36][R8.64+0xa0] ;  /* 0x0000a02408987981 */ /* 0x000164000c1e1920 */
.L_x_71:
[----:B------:R-:W-:Y:S05]  /*2fb0*/  BSYNC B1 ;  /* 0x0000000000017941 */ /* 0x000fea0003800000 */
.L_x_70:
        /* <DEDUP_REMOVED lines=8> */
.L_x_73:
[----:B------:R-:W-:Y:S05]  /*3040*/  BSYNC B1 ;  /* 0x0000000000017941 */ /* 0x000fea0003800000 */
.L_x_72:
        /* <DEDUP_REMOVED lines=8> */
.L_x_75:
[----:B------:R-:W-:Y:S05]  /*30d0*/  BSYNC B1 ;  /* 0x0000000000017941 */ /* 0x000fea0003800000 */
.L_x_74:
[----:B0----5:R-:W-:Y:S01]  /*30e0*/  FMUL R13, R152, R155 ;  /* 0x0000009b980d7220 */ /* 0x021fe20000400000 */
[----:B------:R-:W-:Y:S01]  /*30f0*/  ISETP.GT.AND P2, PT, R0, RZ, P1 ;  /* 0x000000ff0000720c */ /* 0x000fe20000f44270 */
[----:B------:R-:W-:Y:S02]  /*3100*/  BSSY B1, `(.L_x_76) ;  /* 0x0000005000017945 */ /* 0x000fe40003800000 */
[----:B------:R-:W-:-:S05]  /*3110*/  FFMA R13, R48, R154, R13 ;  /* 0x0000009a300d7223 */ /* 0x000fca000000000d */
[----:B------:R0:W-:Y:S05]  /*3120*/  @P3 STG.E desc[UR36][R4.64+0xc0], R13 ;  /* 0x0000c00d04003986 */ /* 0x0001ea000c101924 */
[----:B------:R-:W-:Y:S05]  /*3130*/  @!P2 BRA `(.L_x_77) ;  /* 0x000000000004a947 */ /* 0x000fea0003800000 */
[----:B------:R0:W5:Y:S02]  /*3140*/  LDG.E.LTC128B R152, desc[UR36][R6.64+0xc4] ;  /* 0x0000c42406987981 */ /* 0x000164000c1e1920 */
.L_x_77:
[----:B------:R-:W-:Y:S05]  /*3150*/  BSYNC B1 ;  /* 0x0000000000017941 */ /* 0x000fea0003800000 */
.L_x_76:
[----:B-----5:R-:W-:Y:S01]  /*3160*/  FMUL R12, R152, R155 ;  /* 0x0000009b980c7220 */ /* 0x020fe20000400000 */
[----:B------:R-:W-:Y:S01]  /*3170*/  ISETP.GT.AND P0, PT, R0, 0x8, P0 ;  /* 0x000000080000780c */ /* 0x000fe20000704270 */
[----:B------:R-:W-:Y:S02]  /*3180*/  BSSY B1, `(.L_x_78) ;  /* 0x0000005000017945 */ /* 0x000fe40003800000 */
[----:B------:R-:W-:-:S05]  /*3190*/  FFMA R49, R49, R154, R12 ;  /* 0x0000009a31317223 */ /* 0x000fca000000000c */
[----:B------:R0:W-:Y:S05]  /*31a0*/  @P2 STG.E desc[UR36][R4.64+0xc4], R49 ;  /* 0x0000c43104002986 */ /* 0x0001ea000c101924 */
[----:B------:R-:W-:Y:S05]  /*31b0*/  @!P0 BRA `(.L_x_79) ;  /* 0x0000000000048947 */ /* 0x000fea0003800000 */
[----:B------:R0:W5:Y:S02]  /*31c0*/  LDG.E.LTC128B R152, desc[UR36][R8.64+0xc0] ;  /* 0x0000c02408987981 */ /* 0x000164000c1e1920 */
.L_x_79:
[----:B------:R-:W-:Y:S05]  /*31d0*/  BSYNC B1 ;  /* 0x0000000000017941 */ /* 0x000fea0003800000 */
.L_x_78:
        /* <DEDUP_REMOVED lines=8> */
.L_x_81:
[----:B------:R-:W-:Y:S05]  /*3260*/  BSYNC B1 ;  /* 0x0000000000017941 */ /* 0x000fea0003800000 */
.L_x_80:
        /* <DEDUP_REMOVED lines=8> */
.L_x_83:
[----:B------:R-:W-:Y:S05]  /*32f0*/  BSYNC B1 ;  /* 0x0000000000017941 */ /* 0x000fea0003800000 */
.L_x_82:
[----:B0----5:R-:W-:Y:S01]  /*3300*/  FMUL R13, R152, R155 ;  /* 0x0000009b980d7220 */ /* 0x021fe20000400000 */
[----:B------:R-:W-:Y:S01]  /*3310*/  ISETP.GT.AND P1, PT, R0, RZ, P0 ;  /* 0x000000ff0000720c */ /* 0x000fe20000724270 */
[----:B------:R-:W-:Y:S02]  /*3320*/  BSSY B1, `(.L_x_84) ;  /* 0x0000005000017945 */ /* 0x000fe40003800000 */
[----:B------:R-:W-:-:S05]  /*3330*/  FFMA R13, R52, R154, R13 ;  /* 0x0000009a340d7223 */ /* 0x000fca000000000d */
[----:B------:R0:W-:Y:S05]  /*3340*/  @P3 STG.E desc[UR36][R4.64+0xe0], R13 ;  /* 0x0000e00d04003986 */ /* 0x0001ea000c101924 */
[----:B------:R-:W-:Y:S05]  /*3350*/  @!P1 BRA `(.L_x_85) ;  /* 0x0000000000049947 */ /* 0x000fea0003800000 */
[----:B------:R0:W5:Y:S02]  /*3360*/  LDG.E.LTC128B R152, desc[UR36][R6.64+0xe4] ;  /* 0x0000e42406987981 */ /* 0x000164000c1e1920 */
.L_x_85:
[----:B------:R-:W-:Y:S05]  /*3370*/  BSYNC B1 ;  /* 0x0000000000017941 */ /* 0x000fea0003800000 */
.L_x_84:
[----:B-----5:R-:W-:Y:S01]  /*3380*/  FMUL R12, R152, R155 ;  /* 0x0000009b980c7220 */ /* 0x020fe20000400000 */
[----:B------:R-:W-:Y:S01]  /*3390*/  ISETP.GT.AND P2, PT, R0, 0x8, P2 ;  /* 0x000000080000780c */ /* 0x000fe20001744270 */
[----:B------:R-:W-:Y:S02]  /*33a0*/  BSSY B1, `(.L_x_86) ;  /* 0x0000005000017945 */ /* 0x000fe40003800000 */
[----:B------:R-:W-:-:S05]  /*33b0*/  FFMA R53, R53, R154, R12 ;  /* 0x0000009a35357223 */ /* 0x000fca000000000c */
[----:B------:R0:W-:Y:S05]  /*33c0*/  @P1 STG.E desc[UR36][R4.64+0xe4], R53 ;  /* 0x0000e43504001986 */ /* 0x0001ea000c101924 */
[----:B------:R-:W-:Y:S05]  /*33d0*/  @!P2 BRA `(.L_x_87) ;  /* 0x000000000004a947 */ /* 0x000fea0003800000 */
[----:B------:R0:W5:Y:S02]  /*33e0*/  LDG.E.LTC128B R152, desc[UR36][R8.64+0xe0] ;  /* 0x0000e02408987981 */ /* 0x000164000c1e1920 */
.L_x_87:
[----:B------:R-:W-:Y:S05]  /*33f0*/  BSYNC B1 ;  /* 0x0000000000017941 */ /* 0x000fea0003800000 */
.L_x_86:
        /* <DEDUP_REMOVED lines=8> */
.L_x_89:
[----:B------:R-:W-:Y:S05]  /*3480*/  BSYNC B1 ;  /* 0x0000000000017941 */ /* 0x000fea0003800000 */
.L_x_88:
        /* <DEDUP_REMOVED lines=8> */
.L_x_91:
[----:B------:R-:W-:Y:S05]  /*3510*/  BSYNC B1 ;  /* 0x0000000000017941 */ /* 0x000fea0003800000 */
.L_x_90:
[----:B0----5:R-:W-:Y:S01]  /*3520*/  FMUL R13, R152, R155 ;  /* 0x0000009b980d7220 */ /* 0x021fe20000400000 */
[----:B------:R-:W-:Y:S01]  /*3530*/  ISETP.GT.AND P0, PT, R0, RZ, P2 ;  /* 0x000000ff0000720c */ /* 0x000fe20001704270 */
[----:B------:R-:W-:Y:S02]  /*3540*/  BSSY B1, `(.L_x_92) ;  /* 0x0000005000017945 */ /* 0x000fe40003800000 */
[----:B------:R-:W-:-:S05]  /*3550*/  FFMA R13, R56, R154, R13 ;  /* 0x0000009a380d7223 */ /* 0x000fca000000000d */
[----:B------:R0:W-:Y:S05]  /*3560*/  @P3 STG.E desc[UR36][R4.64+0x100], R13 ;  /* 0x0001000d04003986 */ /* 0x0001ea000c101924 */
[----:B------:R-:W-:Y:S05]  /*3570*/  @!P0 BRA `(.L_x_93) ;  /* 0x0000000000048947 */ /* 0x000fea0003800000 */
[----:B------:R0:W5:Y:S02]  /*3580*/  LDG.E.LTC128B R152, desc[UR36][R6.64+0x104] ;  /* 0x0001042406987981 */ /* 0x000164000c1e1920 */
.L_x_93:
[----:B------:R-:W-:Y:S05]  /*3590*/  BSYNC B1 ;  /* 0x0000000000017941 */ /* 0x000fea0003800000 */
.L_x_92:
[----:B-----5:R-:W-:Y:S01]  /*35a0*/  FMUL R12, R152, R155 ;  /* 0x0000009b980c7220 */ /* 0x020fe20000400000 */
[----:B------:R-:W-:Y:S01]  /*35b0*/  ISETP.GT.AND P1, PT, R0, 0x8, P1 ;  /* 0x000000080000780c */ /* 0x000fe20000f24270 */
[----:B------:R-:W-:Y:S02]  /*35c0*/  BSSY B1, `(.L_x_94) ;  /* 0x0000005000017945 */ /* 0x000fe40003800000 */
[----:B------:R-:W-:-:S05]  /*35d0*/  FFMA R57, R57, R154, R12 ;  /* 0x0000009a39397223 */ /* 0x000fca000000000c */
[----:B------:R0:W-:Y:S05]  /*35e0*/  @P0 STG.E desc[UR36][R4.64+0x104], R57 ;  /* 0x0001043904000986 */ /* 0x0001ea000c101924 */
[----:B------:R-:W-:Y:S05]  /*35f0*/  @!P1 BRA `(.L_x_95) ;  /* 0x0000000000049947 */ /* 0x000fea0003800000 */
[----:B------:R0:W5:Y:S02]  /*3600*/  LDG.E.LTC128B R152, desc[UR36][R8.64+0x100] ;  /* 0x0001002408987981 */ /* 0x000164000c1e1920 */
.L_x_95:
[----:B------:R-:W-:Y:S05]  /*3610*/  BSYNC B1 ;  /* 0x0000000000017941 */ /* 0x000fea0003800000 */
.L_x_94:
        /* <DEDUP_REMOVED lines=8> */
.L_x_97:
[----:B------:R-:W-:Y:S05]  /*36a0*/  BSYNC B1 ;  /* 0x0000000000017941 */ /* 0x000fea0003800000 */
.L_x_96:
        /* <DEDUP_REMOVED lines=8> */
.L_x_99:
[----:B------:R-:W-:Y:S05]  /*3730*/  BSYNC B1 ;  /* 0x0000000000017941 */ /* 0x000fea0003800000 */
.L_x_98:
[----:B0----5:R-:W-:Y:S01]  /*3740*/  FMUL R13, R152, R155 ;  /* 0x0000009b980d7220 */ /* 0x021fe20000400000 */
[----:B------:R-:W-:Y:S01]  /*3750*/  ISETP.GT.AND P2, PT, R0, RZ, P1 ;  /* 0x000000ff0000720c */ /* 0x000fe20000f44270 */
[----:B------:R-:W-:Y:S02]  /*3760*/  BSSY B1, `(.L_x_100) ;  /* 0x0000005000017945 */ /* 0x000fe40003800000 */
[----:B------:R-:W-:-:S05]  /*3770*/  FFMA R13, R60, R154, R13 ;  /* 0x0000009a3c0d7223 */ /* 0x000fca000000000d */
[----:B------:R0:W-:Y:S05]  /*3780*/  @P3 STG.E desc[UR36][R4.64+0x120], R13 ;  /* 0x0001200d04003986 */ /* 0x0001ea000c101924 */
[----:B------:R-:W-:Y:S05]  /*3790*/  @!P2 BRA `(.L_x_101) ;  /* 0x000000000004a947 */ /* 0x000fea0003800000 */
[----:B------:R0:W5:Y:S02]  /*37a0*/  LDG.E.LTC128B R152, desc[UR36][R6.64+0x124] ;  /* 0x0001242406987981 */ /* 0x000164000c1e1920 */
.L_x_101:
[----:B------:R-:W-:Y:S05]  /*37b0*/  BSYNC B1 ;  /* 0x0000000000017941 */ /* 0x000fea0003800000 */
.L_x_100:
[----:B-----5:R-:W-:Y:S01]  /*37c0*/  FMUL R12, R152, R155 ;  /* 0x0000009b980c7220 */ /* 0x020fe20000400000 */
[----:B------:R-:W-:Y:S01]  /*37d0*/  ISETP.GT.AND P0, PT, R0, 0x8, P0 ;  /* 0x000000080000780c */ /* 0x000fe20000704270 */
[----:B------:R-:W-:Y:S02]  /*37e0*/  BSSY B1, `(.L_x_102) ;  /* 0x0000005000017945 */ /* 0x000fe40003800000 */
[----:B------:R-:W-:-:S05]  /*37f0*/  FFMA R61, R61, R154, R12 ;  /* 0x0000009a3d3d7223 */ /* 0x000fca000000000c */
[----:B------:R0:W-:Y:S05]  /*3800*/  @P2 STG.E desc[UR36][R4.64+0x124], R61 ;  /* 0x0001243d04002986 */ /* 0x0001ea000c101924 */
[----:B------:R-:W-:Y:S05]  /*3810*/  @!P0 BRA `(.L_x_103) ;  /* 0x0000000000048947 */ /* 0x000fea0003800000 */
[----:B------:R0:W5:Y:S02]  /*3820*/  LDG.E.LTC128B R152, desc[UR36][R8.64+0x120] ;  /* 0x0001202408987981 */ /* 0x000164000c1e1920 */
.L_x_103:
[----:B------:R-:W-:Y:S05]  /*3830*/  BSYNC B1 ;  /* 0x0000000000017941 */ /* 0x000fea0003800000 */
.L_x_102:
        /* <DEDUP_REMOVED lines=8> */
.L_x_105:
[----:B------:R-:W-:Y:S05]  /*38c0*/  BSYNC B1 ;  /* 0x0000000000017941 */ /* 0x000fea0003800000 */
.L_x_104:
        /* <DEDUP_REMOVED lines=8> */
.L_x_107:
[----:B------:R-:W-:Y:S05]  /*3950*/  BSYNC B1 ;  /* 0x0000000000017941 */ /* 0x000fea0003800000 */
.L_x_106:
[----:B0----5:R-:W-:Y:S01]  /*3960*/  FMUL R13, R152, R155 ;  /* 0x0000009b980d7220 */ /* 0x021fe20000400000 */
[----:B------:R-:W-:Y:S01]  /*3970*/  ISETP.GT.AND P1, PT, R0, RZ, P0 ;  /* 0x000000ff0000720c */ /* 0x000fe20000724270 */
[----:B------:R-:W-:Y:S02]  /*3980*/  BSSY B1, `(.L_x_108) ;  /* 0x0000005000017945 */ /* 0x000fe40003800000 */
[----:B------:R-:W-:-:S05]  /*3990*/  FFMA R13, R64, R154, R13 ;  /* 0x0000009a400d7223 */ /* 0x000fca000000000d */
[----:B------:R0:W-:Y:S05]  /*39a0*/  @P3 STG.E desc[UR36][R4.64+0x140], R13 ;  /* 0x0001400d04003986 */ /* 0x0001ea000c101924 */
[----:B------:R-:W-:Y:S05]  /*39b0*/  @!P1 BRA `(.L_x_109) ;  /* 0x0000000000049947 */ /* 0x000fea0003800000 */
[----:B------:R0:W5:Y:S02]  /*39c0*/  LDG.E.LTC128B R152, desc[UR36][R6.64+0x144] ;  /* 0x0001442406987981 */ /* 0x000164000c1e1920 */
.L_x_109:
[----:B------:R-:W-:Y:S05]  /*39d0*/  BSYNC B1 ;  /* 0x0000000000017941 */ /* 0x000fea0003800000 */
.L_x_108:
[----:B-----5:R-:W-:Y:S01]  /*39e0*/  FMUL R12, R152, R155 ;  /* 0x0000009b980c7220 */ /* 0x020fe20000400000 */
[----:B------:R-:W-:Y:S01]  /*39f0*/  ISETP.GT.AND P2, PT, R0, 0x8, P2 ;  /* 0x000000080000780c */ /* 0x000fe20001744270 */
[----:B------:R-:W-:Y:S02]  /*3a00*/  BSSY B1, `(.L_x_110) ;  /* 0x0000005000017945 */ /* 0x000fe40003800000 */
[----:B------:R-:W-:-:S05]  /*3a10*/  FFMA R65, R65, R154, R12 ;  /* 0x0000009a41417223 */ /* 0x000fca000000000c */
[----:B------:R0:W-:Y:S05]  /*3a20*/  @P1 STG.E desc[UR36][R4.64+0x144], R65 ;  /* 0x0001444104001986 */ /* 0x0001ea000c101924 */
[----:B------:R-:W-:Y:S05]  /*3a30*/  @!P2 BRA `(.L_x_111) ;  /* 0x000000000004a947 */ /* 0x000fea0003800000 */
[----:B------:R0:W5:Y:S02]  /*3a40*/  LDG.E.LTC128B R152, desc[UR36][R8.64+0x140] ;  /* 0x0001402408987981 */ /* 0x000164000c1e1920 */
.L_x_111:
[----:B------:R-:W-:Y:S05]  /*3a50*/  BSYNC B1 ;  /* 0x0000000000017941 */ /* 0x000fea0003800000 */
.L_x_110:
        /* <DEDUP_REMOVED lines=8> */
.L_x_113:
[----:B------:R-:W-:Y:S05]  /*3ae0*/  BSYNC B1 ;  /* 0x0000000000017941 */ /* 0x000fea0003800000 */
.L_x_112:
        /* <DEDUP_REMOVED lines=8> */
.L_x_115:
[----:B------:R-:W-:Y:S05]  /*3b70*/  BSYNC B1 ;  /* 0x0000000000017941 */ /* 0x000fea0003800000 */
.L_x_114:
[----:B0----5:R-:W-:Y:S01]  /*3b80*/  FMUL R13, R152, R155 ;  /* 0x0000009b980d7220 */ /* 0x021fe20000400000 */
[----:B------:R-:W-:Y:S01]  /*3b90*/  ISETP.GT.AND P0, PT, R0, RZ, P2 ;  /* 0x000000ff0000720c */ /* 0x000fe20001704270 */
[----:B------:R-:W-:Y:S02]  /*3ba0*/  BSSY B1, `(.L_x_116) ;  /* 0x0000005000017945 */ /* 0x000fe40003800000 */
[----:B------:R-:W-:-:S05]  /*3bb0*/  FFMA R13, R68, R154, R13 ;  /* 0x0000009a440d7223 */ /* 0x000fca000000000d */
[----:B------:R0:W-:Y:S05]  /*3bc0*/  @P3 STG.E desc[UR36][R4.64+0x160], R13 ;  /* 0x0001600d04003986 */ /* 0x0001ea000c101924 */
[----:B------:R-:W-:Y:S05]  /*3bd0*/  @!P0 BRA `(.L_x_117) ;  /* 0x0000000000048947 */ /* 0x000fea0003800000 */
[----:B------:R0:W5:Y:S02]  /*3be0*/  LDG.E.LTC128B R152, desc[UR36][R6.64+0x164] ;  /* 0x0001642406987981 */ /* 0x000164000c1e1920 */
.L_x_117:
[----:B------:R-:W-:Y:S05]  /*3bf0*/  BSYNC B1 ;  /* 0x0000000000017941 */ /* 0x000fea0003800000 */
.L_x_116:
[----:B-----5:R-:W-:Y:S01]  /*3c00*/  FMUL R12, R152, R155 ;  /* 0x0000009b980c7220 */ /* 0x020fe20000400000 */
[----:B------:R-:W-:Y:S01]  /*3c10*/  ISETP.GT.AND P1, PT, R0, 0x8, P1 ;  /* 0x000000080000780c */ /* 0x000fe20000f24270 */
[----:B------:R-:W-:Y:S02]  /*3c20*/  BSSY B1, `(.L_x_118) ;  /* 0x0000005000017945 */ /* 0x000fe40003800000 */
[----:B------:R-:W-:-:S05]  /*3c30*/  FFMA R69, R69, R154, R12 ;  /* 0x0000009a45457223 */ /* 0x000fca000000000c */
[----:B------:R0:W-:Y:S05]  /*3c40*/  @P0 STG.E desc[UR36][R4.64+0x164], R69 ;  /* 0x0001644504000986 */ /* 0x0001ea000c101924 */
[----:B------:R-:W-:Y:S05]  /*3c50*/  @!P1 BRA `(.L_x_119) ;  /* 0x0000000000049947 */ /* 0x000fea0003800000 */
[----:B------:R0:W5:Y:S02]  /*3c60*/  LDG.E.LTC128B R152, desc[UR36][R8.64+0x160] ;  /* 0x0001602408987981 */ /* 0x000164000c1e1920 */
.L_x_119:
[----:B------:R-:W-:Y:S05]  /*3c70*/  BSYNC B1 ;  /* 0x0000000000017941 */ /* 0x000fea0003800000 */
.L_x_118:
        /* <DEDUP_REMOVED lines=8> */
.L_x_121:
[----:B------:R-:W-:Y:S05]  /*3d00*/  BSYNC B1 ;  /* 0x0000000000017941 */ /* 0x000fea0003800000 */
.L_x_120:
        /* <DEDUP_REMOVED lines=8> */
.L_x_123:
[----:B------:R-:W-:Y:S05]  /*3d90*/  BSYNC B1 ;  /* 0x0000000000017941 */ /* 0x000fea0003800000 */
.L_x_122:
[----:B0----5:R-:W-:Y:S01]  /*3da0*/  FMUL R13, R152, R155 ;  /* 0x0000009b980d7220 */ /* 0x021fe20000400000 */
[----:B------:R-:W-:Y:S01]  /*3db0*/  ISETP.GT.AND P2, PT, R0, RZ, P1 ;  /* 0x000000ff0000720c */ /* 0x000fe20000f44270 */
[----:B------:R-:W-:Y:S02]  /*3dc0*/  BSSY B1, `(.L_x_124) ;  /* 0x0000005000017945 */ /* 0x000fe40003800000 */
[----:B------:R-:W-:-:S05]  /*3dd0*/  FFMA R13, R72, R154, R13 ;  /* 0x0000009a480d7223 */ /* 0x000fca000000000d */
[----:B------:R0:W-:Y:S05]  /*3de0*/  @P3 STG.E desc[UR36][R4.64+0x180], R13 ;  /* 0x0001800d04003986 */ /* 0x0001ea000c101924 */
[----:B------:R-:W-:Y:S05]  /*3df0*/  @!P2 BRA `(.L_x_125) ;  /* 0x000000000004a947 */ /* 0x000fea0003800000 */
[----:B------:R0:W5:Y:S02]  /*3e00*/  LDG.E.LTC128B R152, desc[UR36][R6.64+0x184] ;  /* 0x0001842406987981 */ /* 0x000164000c1e1920 */
.L_x_125:
[----:B------:R-:W-:Y:S05]  /*3e10*/  BSYNC B1 ;  /* 0x0000000000017941 */ /* 0x000fea0003800000 */
.L_x_124:
[----:B-----5:R-:W-:Y:S01]  /*3e20*/  FMUL R12, R152, R155 ;  /* 0x0000009b980c7220 */ /* 0x020fe20000400000 */
[----:B------:R-:W-:Y:S01]  /*3e30*/  ISETP.GT.AND P0, PT, R0, 0x8, P0 ;  /* 0x000000080000780c */ /* 0x000fe20000704270 */
[----:B------:R-:W-:Y:S02]  /*3e40*/  BSSY B1, `(.L_x_126) ;  /* 0x0000005000017945 */ /* 0x000fe40003800000 */
[----:B------:R-:W-:-:S05]  /*3e50*/  FFMA R73, R73, R154, R12 ;  /* 0x0000009a49497223 */ /* 0x000fca000000000c */
[----:B------:R0:W-:Y:S05]  /*3e60*/  @P2 STG.E desc[UR36][R4.64+0x184], R73 ;  /* 0x0001844904002986 */ /* 0x0001ea000c101924 */
[----:B------:R-:W-:Y:S05]  /*3e70*/  @!P0 BRA `(.L_x_127) ;  /* 0x0000000000048947 */ /* 0x000fea0003800000 */
[----:B------:R0:W5:Y:S02]  /*3e80*/  LDG.E.LTC128B R152, desc[UR36][R8.64+0x180] ;  /* 0x0001802408987981 */ /* 0x000164000c1e1920 */
.L_x_127:
[----:B------:R-:W-:Y:S05]  /*3e90*/  BSYNC B1 ;  /* 0x0000000000017941 */ /* 0x000fea0003800000 */
.L_x_126:
        /* <DEDUP_REMOVED lines=8> */
.L_x_129:
[----:B------:R-:W-:Y:S05]  /*3f20*/  BSYNC B1 ;  /* 0x0000000000017941 */ /* 0x000fea0003800000 */
.L_x_128:
        /* <DEDUP_REMOVED lines=8> */
.L_x_131:
[----:B------:R-:W-:Y:S05]  /*3fb0*/  BSYNC B1 ;  /* 0x0000000000017941 */ /* 0x000fea0003800000 */
.L_x_130:
[----:B0----5:R-:W-:Y:S01]  /*3fc0*/  FMUL R13, R152, R155 ;  /* 0x0000009b980d7220 */ /* 0x021fe20000400000 */
[----:B------:R-:W-:Y:S01]  /*3fd0*/  ISETP.GT.AND P1, PT, R0, RZ, P0 ;  /* 0x000000ff0000720c */ /* 0x000fe20000724270 */
[----:B------:R-:W-:Y:S02]  /*3fe0*/  BSSY B1, `(.L_x_132) ;  /* 0x0000005000017945 */ /* 0x000fe40003800000 */
[----:B------:R-:W-:-:S05]  /*3ff0*/  FFMA R13, R76, R154, R13 ;  /* 0x0000009a4c0d7223 */ /* 0x000fca000000000d */
[----:B------:R0:W-:Y:S05]  /*4000*/  @P3 STG.E desc[UR36][R4.64+0x1a0], R13 ;  /* 0x0001a00d04003986 */ /* 0x0001ea000c101924 */
[----:B------:R-:W-:Y:S05]  /*4010*/  @!P1 BRA `(.L_x_133) ;  /* 0x0000000000049947 */ /* 0x000fea0003800000 */
[----:B------:R0:W5:Y:S02]  /*4020*/  LDG.E.LTC128B R152, desc[UR36][R6.64+0x1a4] ;  /* 0x0001a42406987981 */ /* 0x000164000c1e1920 */
.L_x_133:
[----:B------:R-:W-:Y:S05]  /*4030*/  BSYNC B1 ;  /* 0x0000000000017941 */ /* 0x000fea0003800000 */
.L_x_132:
[----:B-----5:R-:W-:Y:S01]  /*4040*/  FMUL R12, R152, R155 ;  /* 0x0000009b980c7220 */ /* 0x020fe20000400000 */
[----:B------:R-:W-:Y:S01]  /*4050*/  ISETP.GT.AND P2, PT, R0, 0x8, P2 ;  /* 0x000000080000780c */ /* 0x000fe20001744270 */
[----:B------:R-:W-:Y:S02]  /*4060*/  BSSY B1, `(.L_x_134) ;  /* 0x0000005000017945 */ /* 0x000fe40003800000 */
[----:B------:R-:W-:-:S05]  /*4070*/  FFMA R77, R77, R154, R12 ;  /* 0x0000009a4d4d7223 */ /* 0x000fca000000000c */
[----:B------:R0:W-:Y:S05]  /*4080*/  @P1 STG.E desc[UR36][R4.64+0x1a4], R77 ;  /* 0x0001a44d04001986 */ /* 0x0001ea000c101924 */
[----:B------:R-:W-:Y:S05]  /*4090*/  @!P2 BRA `(.L_x_135) ;  /* 0x000000000004a947 */ /* 0x000fea0003800000 */
[----:B------:R0:W5:Y:S02]  /*40a0*/  LDG.E.LTC128B R152, desc[UR36][R8.64+0x1a0] ;  /* 0x0001a02408987981 */ /* 0x000164000c1e1920 */
.L_x_135:
[----:B------:R-:W-:Y:S05]  /*40b0*/  BSYNC B1 ;  /* 0x0000000000017941 */ /* 0x000fea0003800000 */
.L_x_134:
        /* <DEDUP_REMOVED lines=8> */
.L_x_137:
[----:B------:R-:W-:Y:S05]  /*4140*/  BSYNC B1 ;  /* 0x0000000000017941 */ /* 0x000fea0003800000 */
.L_x_136:
        /* <DEDUP_REMOVED lines=8> */
.L_x_139:
[----:B------:R-:W-:Y:S05]  /*41d0*/  BSYNC B1 ;  /* 0x0000000000017941 */ /* 0x000fea0003800000 */
.L_x_138:
[----:B0----5:R-:W-:Y:S01]  /*41e0*/  FMUL R13, R152, R155 ;  /* 0x0000009b980d7220 */ /* 0x021fe20000400000 */
[----:B------:R-:W-:Y:S01]  /*41f0*/  ISETP.GT.AND P0, PT, R0, RZ, P2 ;  /* 0x000000ff0000720c */ /* 0x000fe20001704270 */
[----:B------:R-:W-:Y:S02]  /*4200*/  BSSY B1, `(.L_x_140) ;  /* 0x0000005000017945 */ /* 0x000fe40003800000 */
[----:B------:R-:W-:-:S05]  /*4210*/  FFMA R13, R80, R154, R13 ;  /* 0x0000009a500d7223 */ /* 0x000fca000000000d */
[----:B------:R0:W-:Y:S05]  /*4220*/  @P3 STG.E desc[UR36][R4.64+0x1c0], R13 ;  /* 0x0001c00d04003986 */ /* 0x0001ea000c101924 */
[----:B------:R-:W-:Y:S05]  /*4230*/  @!P0 BRA `(.L_x_141) ;  /* 0x0000000000048947 */ /* 0x000fea0003800000 */
[----:B------:R0:W5:Y:S02]  /*4240*/  LDG.E.LTC128B R152, desc[UR36][R6.64+0x1c4] ;  /* 0x0001c42406987981 */ /* 0x000164000c1e1920 */
.L_x_141:
[----:B------:R-:W-:Y:S05]  /*4250*/  BSYNC B1 ;  /* 0x0000000000017941 */ /* 0x000fea0003800000 */
.L_x_140:
[----:B-----5:R-:W-:Y:S01]  /*4260*/  FMUL R12, R152, R155 ;  /* 0x0000009b980c7220 */ /* 0x020fe20000400000 */
[----:B------:R-:W-:Y:S01]  /*4270*/  ISETP.GT.AND P1, PT, R0, 0x8, P1 ;  /* 0x000000080000780c */ /* 0x000fe20000f24270 */
[----:B------:R-:W-:Y:S02]  /*4280*/  BSSY B1, `(.L_x_142) ;  /* 0x0000005000017945 */ /* 0x000fe40003800000 */
[----:B------:R-:W-:-:S05]  /*4290*/  FFMA R81, R81, R154, R12 ;  /* 0x0000009a51517223 */ /* 0x000fca000000000c */
[----:B------:R0:W-:Y:S05]  /*42a0*/  @P0 STG.E desc[UR36][R4.64+0x1c4], R81 ;  /* 0x0001c45104000986 */ /* 0x0001ea000c101924 */
[----:B------:R-:W-:Y:S05]  /*42b0*/  @!P1 BRA `(.L_x_143) ;  /* 0x0000000000049947 */ /* 0x000fea0003800000 */
[----:B------:R0:W5:Y:S02]  /*42c0*/  LDG.E.LTC128B R152, desc[UR36][R8.64+0x1c0] ;  /* 0x0001c02408987981 */ /* 0x000164000c1e1920 */
.L_x_143:
[----:B------:R-:W-:Y:S05]  /*42d0*/  BSYNC B1 ;  /* 0x0000000000017941 */ /* 0x000fea0003800000 */
.L_x_142:
        /* <DEDUP_REMOVED lines=8> */
.L_x_145:
[----:B------:R-:W-:Y:S05]  /*4360*/  BSYNC B1 ;  /* 0x0000000000017941 */ /* 0x000fea0003800000 */
.L_x_144:
        /* <DEDUP_REMOVED lines=8> */
.L_x_147:
[----:B------:R-:W-:Y:S05]  /*43f0*/  BSYNC B1 ;  /* 0x0000000000017941 */ /* 0x000fea0003800000 */
.L_x_146:
[----:B0----5:R-:W-:Y:S01]  /*4400*/  FMUL R13, R152, R155 ;  /* 0x0000009b980d7220 */ /* 0x021fe20000400000 */
[----:B------:R-:W-:Y:S01]  /*4410*/  ISETP.GT.AND P2, PT, R0, RZ, P1 ;  /* 0x000000ff0000720c */ /* 0x000fe20000f44270 */
[----:B------:R-:W-:Y:S02]  /*4420*/  BSSY B1, `(.L_x_148) ;  /* 0x0000005000017945 */ /* 0x000fe40003800000 */
[----:B------:R-:W-:-:S05]  /*4430*/  FFMA R13, R84, R154, R13 ;  /* 0x0000009a540d7223 */ /* 0x000fca000000000d */
[----:B------:R0:W-:Y:S05]  /*4440*/  @P3 STG.E desc[UR36][R4.64+0x1e0], R13 ;  /* 0x0001e00d04003986 */ /* 0x0001ea000c101924 */
[----:B------:R-:W-:Y:S05]  /*4450*/  @!P2 BRA `(.L_x_149) ;  /* 0x000000000004a947 */ /* 0x000fea0003800000 */
[----:B------:R0:W5:Y:S02]  /*4460*/  LDG.E.LTC128B R152, desc[UR36][R6.64+0x1e4] ;  /* 0x0001e42406987981 */ /* 0x000164000c1e1920 */
.L_x_149:
[----:B------:R-:W-:Y:S05]  /*4470*/  BSYNC B1 ;  /* 0x0000000000017941 */ /* 0x000fea0003800000 */
.L_x_148:
[----:B-----5:R-:W-:Y:S01]  /*4480*/  FMUL R12, R152, R155 ;  /* 0x0000009b980c7220 */ /* 0x020fe20000400000 */
[----:B------:R-:W-:Y:S01]  /*4490*/  ISETP.GT.AND P0, PT, R0, 0x8, P0 ;  /* 0x000000080000780c */ /* 0x000fe20000704270 */
[----:B------:R-:W-:Y:S02]  /*44a0*/  BSSY B1, `(.L_x_150) ;  /* 0x0000005000017945 */ /* 0x000fe40003800000 */
[----:B------:R-:W-:-:S05]  /*44b0*/  FFMA R85, R85, R154, R12 ;  /* 0x0000009a55557223 */ /* 0x000fca000000000c */
[----:B------:R0:W-:Y:S05]  /*44c0*/  @P2 STG.E desc[UR36][R4.64+0x1e4], R85 ;  /* 0x0001e45504002986 */ /* 0x0001ea000c101924 */
[----:B------:R-:W-:Y:S05]  /*44d0*/  @!P0 BRA `(.L_x_151) ;  /* 0x0000000000048947 */ /* 0x000fea0003800000 */
[----:B------:R0:W5:Y:S02]  /*44e0*/  LDG.E.LTC128B R152, desc[UR36][R8.64+0x1e0] ;  /* 0x0001e02408987981 */ /* 0x000164000c1e1920 */
.L_x_151:
[----:B------:R-:W-:Y:S05]  /*44f0*/  BSYNC B1 ;  /* 0x0000000000017941 */ /* 0x000fea0003800000 */
.L_x_150:
        /* <DEDUP_REMOVED lines=8> */
.L_x_153:
[----:B------:R-:W-:Y:S05]  /*4580*/  BSYNC B1 ;  /* 0x0000000000017941 */ /* 0x000fea0003800000 */
.L_x_152:
        /* <DEDUP_REMOVED lines=8> */
.L_x_155:
[----:B------:R-:W-:Y:S05]  /*4610*/  BSYNC B1 ;  /* 0x0000000000017941 */ /* 0x000fea0003800000 */
.L_x_154:
[----:B0----5:R-:W-:Y:S01]  /*4620*/  FMUL R13, R152, R155 ;  /* 0x0000009b980d7220 */ /* 0x021fe20000400000 */
[----:B------:R-:W-:Y:S01]  /*4630*/  ISETP.GT.AND P1, PT, R0, RZ, P0 ;  /* 0x000000ff0000720c */ /* 0x000fe20000724270 */
[----:B------:R-:W-:Y:S02]  /*4640*/  BSSY B1, `(.L_x_156) ;  /* 0x0000005000017945 */ /* 0x000fe40003800000 */
[----:B------:R-:W-:-:S05]  /*4650*/  FFMA R13, R88, R154, R13 ;  /* 0x0000009a580d7223 */ /* 0x000fca000000000d */
[----:B------:R0:W-:Y:S05]  /*4660*/  @P3 STG.E desc[UR36][R4.64+0x200], R13 ;  /* 0x0002000d04003986 */ /* 0x0001ea000c101924 */
[----:B------:R-:W-:Y:S05]  /*4670*/  @!P1 BRA `(.L_x_157) ;  /* 0x0000000000049947 */ /* 0x000fea0003800000 */
[----:B------:R0:W5:Y:S02]  /*4680*/  LDG.E.LTC128B R152, desc[UR36][R6.64+0x204] ;  /* 0x0002042406987981 */ /* 0x000164000c1e1920 */
.L_x_157:
[----:B------:R-:W-:Y:S05]  /*4690*/  BSYNC B1 ;  /* 0x0000000000017941 */ /* 0x000fea0003800000 */
.L_x_156:
[----:B-----5:R-:W-:Y:S01]  /*46a0*/  FMUL R12, R152, R155 ;  /* 0x0000009b980c7220 */ /* 0x020fe20000400000 */
[----:B------:R-:W-:Y:S01]  /*46b0*/  ISETP.GT.AND P2, PT, R0, 0x8, P2 ;  /* 0x000000080000780c */ /* 0x000fe20001744270 */
[----:B------:R-:W-:Y:S02]  /*46c0*/  BSSY B1, `(.L_x_158) ;  /* 0x0000005000017945 */ /* 0x000fe40003800000 */
[----:B------:R-:W-:-:S05]  /*46d0*/  FFMA R89, R89, R154, R12 ;  /* 0x0000009a59597223 */ /* 0x000fca000000000c */
[----:B------:R0:W-:Y:S05]  /*46e0*/  @P1 STG.E desc[UR36][R4.64+0x204], R89 ;  /* 0x0002045904001986 */ /* 0x0001ea000c101924 */
[----:B------:R-:W-:Y:S05]  /*46f0*/  @!P2 BRA `(.L_x_159) ;  /* 0x000000000004a947 */ /* 0x000fea0003800000 */
[----:B------:R0:W5:Y:S02]  /*4700*/  LDG.E.LTC128B R152, desc[UR36][R8.64+0x200] ;  /* 0x0002002408987981 */ /* 0x000164000c1e1920 */
.L_x_159:
[----:B------:R-:W-:Y:S05]  /*4710*/  BSYNC B1 ;  /* 0x0000000000017941 */ /* 0x000fea0003800000 */
.L_x_158:
        /* <DEDUP_REMOVED lines=8> */
.L_x_161:
[----:B------:R-:W-:Y:S05]  /*47a0*/  BSYNC B1 ;  /* 0x0000000000017941 */ /* 0x000fea0003800000 */
.L_x_160:
        /* <DEDUP_REMOVED lines=8> */
.L_x_163:
[----:B------:R-:W-:Y:S05]  /*4830*/  BSYNC B1 ;  /* 0x0000000000017941 */ /* 0x000fea0003800000 */
.L_x_162:
[----:B0----5:R-:W-:Y:S01]  /*4840*/  FMUL R13, R152, R155 ;  /* 0x0000009b980d7220 */ /* 0x021fe20000400000 */
[----:B------:R-:W-:Y:S01]  /*4850*/  ISETP.GT.AND P0, PT, R0, RZ, P2 ;  /* 0x000000ff0000720c */ /* 0x000fe20001704270 */
[----:B------:R-:W-:Y:S02]  /*4860*/  BSSY B1, `(.L_x_164) ;  /* 0x0000005000017945 */ /* 0x000fe40003800000 */
[----:B------:R-:W-:-:S05]  /*4870*/  FFMA R13, R92, R154, R13 ;  /* 0x0000009a5c0d7223 */ /* 0x000fca000000000d */
[----:B------:R0:W-:Y:S05]  /*4880*/  @P3 STG.E desc[UR36][R4.64+0x220], R13 ;  /* 0x0002200d04003986 */ /* 0x0001ea000c101924 */
[----:B------:R-:W-:Y:S05]  /*4890*/  @!P0 BRA `(.L_x_165) ;  /* 0x0000000000048947 */ /* 0x000fea0003800000 */
[----:B------:R0:W5:Y:S02]  /*48a0*/  LDG.E.LTC128B R152, desc[UR36][R6.64+0x224] ;  /* 0x0002242406987981 */ /* 0x000164000c1e1920 */
.L_x_165:
[----:B------:R-:W-:Y:S05]  /*48b0*/  BSYNC B1 ;  /* 0x0000000000017941 */ /* 0x000fea0003800000 */
.L_x_164:
[----:B-----5:R-:W-:Y:S01]  /*48c0*/  FMUL R12, R152, R155 ;  /* 0x0000009b980c7220 */ /* 0x020fe20000400000 */
[----:B------:R-:W-:Y:S01]  /*48d0*/  ISETP.GT.AND P1, PT, R0, 0x8, P1 ;  /* 0x000000080000780c */ /* 0x000fe20000f24270 */
[----:B------:R-:W-:Y:S02]  /*48e0*/  BSSY B1, `(.L_x_166) ;  /* 0x0000005000017945 */ /* 0x000fe40003800000 */
[----:B------:R-:W-:-:S05]  /*48f0*/  FFMA R93, R93, R154, R12 ;  /* 0x0000009a5d5d7223 */ /* 0x000fca000000000c */
[----:B------:R0:W-:Y:S05]  /*4900*/  @P0 STG.E desc[UR36][R4.64+0x224], R93 ;  /* 0x0002245d04000986 */ /* 0x0001ea000c101924 */
[----:B------:R-:W-:Y:S05]  /*4910*/  @!P1 BRA `(.L_x_167) ;  /* 0x0000000000049947 */ /* 0x000fea0003800000 */
[----:B------:R0:W5:Y:S02]  /*4920*/  LDG.E.LTC128B R152, desc[UR36][R8.64+0x220] ;  /* 0x0002202408987981 */ /* 0x000164000c1e1920 */
.L_x_167:
[----:B------:R-:W-:Y:S05]  /*4930*/  BSYNC B1 ;  /* 0x0000000000017941 */ /* 0x000fea0003800000 */
.L_x_166:
        /* <DEDUP_REMOVED lines=8> */
.L_x_169:
[----:B------:R-:W-:Y:S05]  /*49c0*/  BSYNC B1 ;  /* 0x0000000000017941 */ /* 0x000fea0003800000 */
.L_x_168:
        /* <DEDUP_REMOVED lines=8> */
.L_x_171:
[----:B------:R-:W-:Y:S05]  /*4a50*/  BSYNC B1 ;  /* 0x0000000000017941 */ /* 0x000fea0003800000 */
.L_x_170:
[----:B0----5:R-:W-:Y:S01]  /*4a60*/  FMUL R13, R152, R155 ;  /* 0x0000009b980d7220 */ /* 0x021fe20000400000 */
[----:B------:R-:W-:Y:S01]  /*4a70*/  ISETP.GT.AND P2, PT, R0, RZ, P1 ;  /* 0x000000ff0000720c */ /* 0x000fe20000f44270 */
[----:B------:R-:W-:Y:S02]  /*4a80*/  BSSY B1, `(.L_x_172) ;  /* 0x0000005000017945 */ /* 0x000fe40003800000 */
[----:B------:R-:W-:-:S05]  /*4a90*/  FFMA R13, R96, R154, R13 ;  /* 0x0000009a600d7223 */ /* 0x000fca000000000d */
[----:B------:R0:W-:Y:S05]  /*4aa0*/  @P3 STG.E desc[UR36][R4.64+0x240], R13 ;  /* 0x0002400d04003986 */ /* 0x0001ea000c101924 */
[----:B------:R-:W-:Y:S05]  /*4ab0*/  @!P2 BRA `(.L_x_173) ;  /* 0x000000000004a947 */ /* 0x000fea0003800000 */
[----:B------:R0:W5:Y:S02]  /*4ac0*/  LDG.E.LTC128B R152, desc[UR36][R6.64+0x244] ;  /* 0x0002442406987981 */ /* 0x000164000c1e1920 */
.L_x_173:
[----:B------:R-:W-:Y:S05]  /*4ad0*/  BSYNC B1 ;  /* 0x0000000000017941 */ /* 0x000fea0003800000 */
.L_x_172:
[----:B-----5:R-:W-:Y:S01]  /*4ae0*/  FMUL R12, R152, R155 ;  /* 0x0000009b980c7220 */ /* 0x020fe20000400000 */
[----:B------:R-:W-:Y:S01]  /*4af0*/  ISETP.GT.AND P0, PT, R0, 0x8, P0 ;  /* 0x000000080000780c */ /* 0x000fe20000704270 */
[----:B------:R-:W-:Y:S02]  /*4b00*/  BSSY B1, `(.L_x_174) ;  /* 0x0000005000017945 */ /* 0x000fe40003800000 */
[----:B------:R-:W-:-:S05]  /*4b10*/  FFMA R97, R97, R154, R12 ;  /* 0x0000009a61617223 */ /* 0x000fca000000000c */
[----:B------:R0:W-:Y:S05]  /*4b20*/  @P2 STG.E desc[UR36][R4.64+0x244], R97 ;  /* 0x0002446104002986 */ /* 0x0001ea000c101924 */
[----:B------:R-:W-:Y:S05]  /*4b30*/  @!P0 BRA `(.L_x_175) ;  /* 0x0000000000048947 */ /* 0x000fea0003800000 */
[----:B------:R0:W5:Y:S02]  /*4b40*/  LDG.E.LTC128B R152, desc[UR36][R8.64+0x240] ;  /* 0x0002402408987981 */ /* 0x000164000c1e1920 */
.L_x_175:
[----:B------:R-:W-:Y:S05]  /*4b50*/  BSYNC B1 ;  /* 0x0000000000017941 */ /* 0x000fea0003800000 */
.L_x_174:
        /* <DEDUP_REMOVED lines=8> */
.L_x_177:
[----:B------:R-:W-:Y:S05]  /*4be0*/  BSYNC B1 ;  /* 0x0000000000017941 */ /* 0x000fea0003800000 */
.L_x_176:
        /* <DEDUP_REMOVED lines=8> */
.L_x_179:
[----:B------:R-:W-:Y:S05]  /*4c70*/  BSYNC B1 ;  /* 0x0000000000017941 */ /* 0x000fea0003800000 */
.L_x_178:
[----:B0----5:R-:W-:Y:S01]  /*4c80*/  FMUL R13, R152, R155 ;  /* 0x0000009b980d7220 */ /* 0x021fe20000400000 */
[----:B------:R-:W-:Y:S01]  /*4c90*/  ISETP.GT.AND P1, PT, R0, RZ, P0 ;  /* 0x000000ff0000720c */ /* 0x000fe20000724270 */
[----:B------:R-:W-:Y:S02]  /*4ca0*/  BSSY B1, `(.L_x_180) ;  /* 0x0000005000017945 */ /* 0x000fe40003800000 */
[----:B------:R-:W-:-:S05]  /*4cb0*/  FFMA R13, R100, R154, R13 ;  /* 0x0000009a640d7223 */ /* 0x000fca000000000d */
[----:B------:R0:W-:Y:S05]  /*4cc0*/  @P3 STG.E desc[UR36][R4.64+0x260], R13 ;  /* 0x0002600d04003986 */ /* 0x0001ea000c101924 */
[----:B------:R-:W-:Y:S05]  /*4cd0*/  @!P1 BRA `(.L_x_181) ;  /* 0x0000000000049947 */ /* 0x000fea0003800000 */
[----:B------:R0:W5:Y:S02]  /*4ce0*/  LDG.E.LTC128B R152, desc[UR36][R6.64+0x264] ;  /* 0x0002642406987981 */ /* 0x000164000c1e1920 */
.L_x_181:
[----:B------:R-:W-:Y:S05]  /*4cf0*/  BSYNC B1 ;  /* 0x0000000000017941 */ /* 0x000fea0003800000 */
.L_x_180:
[----:B-----5:R-:W-:Y:S01]  /*4d00*/  FMUL R12, R152, R155 ;  /* 0x0000009b980c7220 */ /* 0x020fe20000400000 */
[----:B------:R-:W-:Y:S01]  /*4d10*/  ISETP.GT.AND P2, PT, R0, 0x8, P2 ;  /* 0x000000080000780c */ /* 0x000fe20001744270 */
[----:B------:R-:W-:Y:S02]  /*4d20*/  BSSY B1, `(.L_x_182) ;  /* 0x0000005000017945 */ /* 0x000fe40003800000 */
[----:B------:R-:W-:-:S05]  /*4d30*/  FFMA R101, R101, R154, R12 ;  /* 0x0000009a65657223 */ /* 0x000fca000000000c */
[----:B------:R0:W-:Y:S05]  /*4d40*/  @P1 STG.E desc[UR36][R4.64+0x264], R101 ;  /* 0x0002646504001986 */ /* 0x0001ea000c101924 */
[----:B------:R-:W-:Y:S05]  /*4d50*/  @!P2 BRA `(.L_x_183) ;  /* 0x000000000004a947 */ /* 0x000fea0003800000 */
[----:B------:R0:W5:Y:S02]  /*4d60*/  LDG.E.LTC128B R152, desc[UR36][R8.64+0x260] ;  /* 0x0002602408987981 */ /* 0x000164000c1e1920 */
.L_x_183:
[----:B------:R-:W-:Y:S05]  /*4d70*/  BSYNC B1 ;  /* 0x0000000000017941 */ /* 0x000fea0003800000 */
.L_x_182:
        /* <DEDUP_REMOVED lines=8> */
.L_x_185:
[----:B------:R-:W-:Y:S05]  /*4e00*/  BSYNC B1 ;  /* 0x0000000000017941 */ /* 0x000fea0003800000 */
.L_x_184:
        /* <DEDUP_REMOVED lines=8> */
.L_x_187:
[----:B------:R-:W-:Y:S05]  /*4e90*/  BSYNC B1 ;  /* 0x0000000000017941 */ /* 0x000fea0003800000 */
.L_x_186:
[----:B0----5:R-:W-:Y:S01]  /*4ea0*/  FMUL R13, R152, R155 ;  /* 0x0000009b980d7220 */ /* 0x021fe20000400000 */
[----:B------:R-:W-:Y:S01]  /*4eb0*/  ISETP.GT.AND P0, PT, R0, RZ, P2 ;  /* 0x000000ff0000720c */ /* 0x000fe20001704270 */
[----:B------:R-:W-:Y:S02]  /*4ec0*/  BSSY B1, `(.L_x_188) ;  /* 0x0000005000017945 */ /* 0x000fe40003800000 */
[----:B------:R-:W-:-:S05]  /*4ed0*/  FFMA R13, R104, R154, R13 ;  /* 0x0000009a680d7223 */ /* 0x000fca000000000d */
[----:B------:R0:W-:Y:S05]  /*4ee0*/  @P3 STG.E desc[UR36][R4.64+0x280], R13 ;  /* 0x0002800d04003986 */ /* 0x0001ea000c101924 */
[----:B------:R-:W-:Y:S05]  /*4ef0*/  @!P0 BRA `(.L_x_189) ;  /* 0x0000000000048947 */ /* 0x000fea0003800000 */
[----:B------:R0:W5:Y:S02]  /*4f00*/  LDG.E.LTC128B R152, desc[UR36][R6.64+0x284] ;  /* 0x0002842406987981 */ /* 0x000164000c1e1920 */
.L_x_189:
[----:B------:R-:W-:Y:S05]  /*4f10*/  BSYNC B1 ;  /* 0x0000000000017941 */ /* 0x000fea0003800000 */
.L_x_188:
[----:B-----5:R-:W-:Y:S01]  /*4f20*/  FMUL R12, R152, R155 ;  /* 0x0000009b980c7220 */ /* 0x020fe20000400000 */
[----:B------:R-:W-:Y:S01]  /*4f30*/  ISETP.GT.AND P1, PT, R0, 0x8, P1 ;  /* 0x000000080000780c */ /* 0x000fe20000f24270 */
[----:B------:R-:W-:Y:S02]  /*4f40*/  BSSY B1, `(.L_x_190) ;  /* 0x0000005000017945 */ /* 0x000fe40003800000 */
[----:B------:R-:W-:-:S05]  /*4f50*/  FFMA R105, R105, R154, R12 ;  /* 0x0000009a69697223 */ /* 0x000fca000000000c */
[----:B------:R0:W-:Y:S05]  /*4f60*/  @P0 STG.E desc[UR36][R4.64+0x284], R105 ;  /* 0x0002846904000986 */ /* 0x0001ea000c101924 */
[----:B------:R-:W-:Y:S05]  /*4f70*/  @!P1 BRA `(.L_x_191) ;  /* 0x0000000000049947 */ /* 0x000fea0003800000 */
[----:B------:R0:W5:Y:S02]  /*4f80*/  LDG.E.LTC128B R152, desc[UR36][R8.64+0x280] ;  /* 0x0002802408987981 */ /* 0x000164000c1e1920 */
.L_x_191:
[----:B------:R-:W-:Y:S05]  /*4f90*/  BSYNC B1 ;  /* 0x0000000000017941 */ /* 0x000fea0003800000 */
.L_x_190:
        /* <DEDUP_REMOVED lines=8> */
.L_x_193:
[----:B------:R-:W-:Y:S05]  /*5020*/  BSYNC B1 ;  /* 0x0000000000017941 */ /* 0x000fea0003800000 */
.L_x_192:
        /* <DEDUP_REMOVED lines=8> */
.L_x_195:
[----:B------:R-:W-:Y:S05]  /*50b0*/  BSYNC B1 ;  /* 0x0000000000017941 */ /* 0x000fea0003800000 */
.L_x_194:
[----:B0----5:R-:W-:Y:S01]  /*50c0*/  FMUL R13, R152, R155 ;  /* 0x0000009b980d7220 */ /* 0x021fe20000400000 */
[----:B------:R-:W-:Y:S01]  /*50d0*/  ISETP.GT.AND P2, PT, R0, RZ, P1 ;  /* 0x000000ff0000720c */ /* 0x000fe20000f44270 */
[----:B------:R-:W-:Y:S02]  /*50e0*/  BSSY B1, `(.L_x_196) ;  /* 0x0000005000017945 */ /* 0x000fe40003800000 */
[----:B------:R-:W-:-:S05]  /*50f0*/  FFMA R13, R108, R154, R13 ;  /* 0x0000009a6c0d7223 */ /* 0x000fca000000000d */
[----:B------:R0:W-:Y:S05]  /*5100*/  @P3 STG.E desc[UR36][R4.64+0x2a0], R13 ;  /* 0x0002a00d04003986 */ /* 0x0001ea000c101924 */
[----:B------:R-:W-:Y:S05]  /*5110*/  @!P2 BRA `(.L_x_197) ;  /* 0x000000000004a947 */ /* 0x000fea0003800000 */
[----:B------:R0:W5:Y:S02]  /*5120*/  LDG.E.LTC128B R152, desc[UR36][R6.64+0x2a4] ;  /* 0x0002a42406987981 */ /* 0x000164000c1e1920 */
.L_x_197:
[----:B------:R-:W-:Y:S05]  /*5130*/  BSYNC B1 ;  /* 0x0000000000017941 */ /* 0x000fea0003800000 */
.L_x_196:
[----:B-----5:R-:W-:Y:S01]  /*5140*/  FMUL R12, R152, R155 ;  /* 0x0000009b980c7220 */ /* 0x020fe20000400000 */
[----:B------:R-:W-:Y:S01]  /*5150*/  ISETP.GT.AND P0, PT, R0, 0x8, P0 ;  /* 0x000000080000780c */ /* 0x000fe20000704270 */
[----:B------:R-:W-:Y:S02]  /*5160*/  BSSY B1, `(.L_x_198) ;  /* 0x0000005000017945 */ /* 0x000fe40003800000 */
[----:B------:R-:W-:-:S05]  /*5170*/  FFMA R109, R109, R154, R12 ;  /* 0x0000009a6d6d7223 */ /* 0x000fca000000000c */
[----:B------:R0:W-:Y:S05]  /*5180*/  @P2 STG.E desc[UR36][R4.64+0x2a4], R109 ;  /* 0x0002a46d04002986 */ /* 0x0001ea000c101924 */
[----:B------:R-:W-:Y:S05]  /*5190*/  @!P0 BRA `(.L_x_199) ;  /* 0x0000000000048947 */ /* 0x000fea0003800000 */
[----:B------:R0:W5:Y:S02]  /*51a0*/  LDG.E.LTC128B R152, desc[UR36][R8.64+0x2a0] ;  /* 0x0002a02408987981 */ /* 0x000164000c1e1920 */
.L_x_199:
[----:B------:R-:W-:Y:S05]  /*51b0*/  BSYNC B1 ;  /* 0x0000000000017941 */ /* 0x000fea0003800000 */
.L_x_198:
        /* <DEDUP_REMOVED lines=8> */
.L_x_201:
[----:B------:R-:W-:Y:S05]  /*5240*/  BSYNC B1 ;  /* 0x0000000000017941 */ /* 0x000fea0003800000 */
.L_x_200:
        /* <DEDUP_REMOVED lines=8> */
.L_x_203:
[----:B------:R-:W-:Y:S05]  /*52d0*/  BSYNC B1 ;  /* 0x0000000000017941 */ /* 0x000fea0003800000 */
.L_x_202:
[----:B0----5:R-:W-:Y:S01]  /*52e0*/  FMUL R13, R152, R155 ;  /* 0x0000009b980d7220 */ /* 0x021fe20000400000 */
[----:B------:R-:W-:Y:S01]  /*52f0*/  ISETP.GT.AND P1, PT, R0, RZ, P0 ;  /* 0x000000ff0000720c */ /* 0x000fe20000724270 */
[----:B------:R-:W-:Y:S02]  /*5300*/  BSSY B1, `(.L_x_204) ;  /* 0x0000005000017945 */ /* 0x000fe40003800000 */
[----:B------:R-:W-:-:S05]  /*5310*/  FFMA R13, R112, R154, R13 ;  /* 0x0000009a700d7223 */ /* 0x000fca000000000d */
[----:B------:R0:W-:Y:S05]  /*5320*/  @P3 STG.E desc[UR36][R4.64+0x2c0], R13 ;  /* 0x0002c00d04003986 */ /* 0x0001ea000c101924 */
[----:B------:R-:W-:Y:S05]  /*5330*/  @!P1 BRA `(.L_x_205) ;  /* 0x0000000000049947 */ /* 0x000fea0003800000 */
[----:B------:R0:W5:Y:S02]  /*5340*/  LDG.E.LTC128B R152, desc[UR36][R6.64+0x2c4] ;  /* 0x0002c42406987981 */ /* 0x000164000c1e1920 */
.L_x_205:
[----:B------:R-:W-:Y:S05]  /*5350*/  BSYNC B1 ;  /* 0x0000000000017941 */ /* 0x000fea0003800000 */
.L_x_204:
[----:B-----5:R-:W-:Y:S01]  /*5360*/  FMUL R12, R152, R155 ;  /* 0x0000009b980c7220 */ /* 0x020fe20000400000 */
[----:B------:R-:W-:Y:S01]  /*5370*/  ISETP.GT.AND P2, PT, R0, 0x8, P2 ;  /* 0x000000080000780c */ /* 0x000fe20001744270 */
[----:B------:R-:W-:Y:S02]  /*5380*/  BSSY B1, `(.L_x_206) ;  /* 0x0000005000017945 */ /* 0x000fe40003800000 */
[----:B------:R-:W-:-:S05]  /*5390*/  FFMA R113, R113, R154, R12 ;  /* 0x0000009a71717223 */ /* 0x000fca000000000c */
[----:B------:R0:W-:Y:S05]  /*53a0*/  @P1 STG.E desc[UR36][R4.64+0x2c4], R113 ;  /* 0x0002c47104001986 */ /* 0x0001ea000c101924 */
[----:B------:R-:W-:Y:S05]  /*53b0*/  @!P2 BRA `(.L_x_207) ;  /* 0x000000000004a947 */ /* 0x000fea0003800000 */
[----:B------:R0:W5:Y:S02]  /*53c0*/  LDG.E.LTC128B R152, desc[UR36][R8.64+0x2c0] ;  /* 0x0002c02408987981 */ /* 0x000164000c1e1920 */
.L_x_207:
[----:B------:R-:W-:Y:S05]  /*53d0*/  BSYNC B1 ;  /* 0x0000000000017941 */ /* 0x000fea0003800000 */
.L_x_206:
        /* <DEDUP_REMOVED lines=8> */
.L_x_209:
[----:B------:R-:W-:Y:S05]  /*5460*/  BSYNC B1 ;  /* 0x0000000000017941 */ /* 0x000fea0003800000 */
.L_x_208:
        /* <DEDUP_REMOVED lines=8> */
.L_x_211:
[----:B------:R-:W-:Y:S05]  /*54f0*/  BSYNC B1 ;  /* 0x0000000000017941 */ /* 0x000fea0003800000 */
.L_x_210:
[----:B0----5:R-:W-:Y:S01]  /*5500*/  FMUL R13, R152, R155 ;  /* 0x0000009b980d7220 */ /* 0x021fe20000400000 */
[----:B------:R-:W-:Y:S01]  /*5510*/  ISETP.GT.AND P0, PT, R0, RZ, P2 ;  /* 0x000000ff0000720c */ /* 0x000fe20001704270 */
[----:B------:R-:W-:Y:S02]  /*5520*/  BSSY B1, `(.L_x_212) ;  /* 0x0000005000017945 */ /* 0x000fe40003800000 */
[----:B------:R-:W-:-:S05]  /*5530*/  FFMA R13, R116, R154, R13 ;  /* 0x0000009a740d7223 */ /* 0x000fca000000000d */
[----:B------:R0:W-:Y:S05]  /*5540*/  @P3 STG.E desc[UR36][R4.64+0x2e0], R13 ;  /* 0x0002e00d04003986 */ /* 0x0001ea000c101924 */
[----:B------:R-:W-:Y:S05]  /*5550*/  @!P0 BRA `(.L_x_213) ;  /* 0x0000000000048947 */ /* 0x000fea0003800000 */
[----:B------:R0:W5:Y:S02]  /*5560*/  LDG.E.LTC128B R152, desc[UR36][R6.64+0x2e4] ;  /* 0x0002e42406987981 */ /* 0x000164000c1e1920 */
.L_x_213:
[----:B------:R-:W-:Y:S05]  /*5570*/  BSYNC B1 ;  /* 0x0000000000017941 */ /* 0x000fea0003800000 */
.L_x_212:
[----:B-----5:R-:W-:Y:S01]  /*5580*/  FMUL R12, R152, R155 ;  /* 0x0000009b980c7220 */ /* 0x020fe20000400000 */
[----:B------:R-:W-:Y:S01]  /*5590*/  ISETP.GT.AND P1, PT, R0, 0x8, P1 ;  /* 0x000000080000780c */ /* 0x000fe20000f24270 */
[----:B------:R-:W-:Y:S02]  /*55a0*/  BSSY B1, `(.L_x_214) ;  /* 0x0000005000017945 */ /* 0x000fe40003800000 */
[----:B------:R-:W-:-:S05]  /*55b0*/  FFMA R117, R117, R154, R12 ;  /* 0x0000009a75757223 */ /* 0x000fca000000000c */
[----:B------:R0:W-:Y:S05]  /*55c0*/  @P0 STG.E desc[UR36][R4.64+0x2e4], R117 ;  /* 0x0002e47504000986 */ /* 0x0001ea000c101924 */
[----:B------:R-:W-:Y:S05]  /*55d0*/  @!P1 BRA `(.L_x_215) ;  /* 0x0000000000049947 */ /* 0x000fea0003800000 */
[----:B------:R0:W5:Y:S02]  /*55e0*/  LDG.E.LTC128B R152, desc[UR36][R8.64+0x2e0] ;  /* 0x0002e02408987981 */ /* 0x000164000c1e1920 */
.L_x_215:
[----:B------:R-:W-:Y:S05]  /*55f0*/  BSYNC B1 ;  /* 0x0000000000017941 */ /* 0x000fea0003800000 */
.L_x_214:
        /* <DEDUP_REMOVED lines=8> */
.L_x_217:
[----:B------:R-:W-:Y:S05]  /*5680*/  BSYNC B1 ;  /* 0x0000000000017941 */ /* 0x000fea0003800000 */
.L_x_216:
        /* <DEDUP_REMOVED lines=8> */
.L_x_219:
[----:B------:R-:W-:Y:S05]  /*5710*/  BSYNC B1 ;  /* 0x0000000000017941 */ /* 0x000fea0003800000 */
.L_x_218:
[----:B0----5:R-:W-:Y:S01]  /*5720*/  FMUL R13, R152, R155 ;  /* 0x0000009b980d7220 */ /* 0x021fe20000400000 */
[----:B------:R-:W-:Y:S01]  /*5730*/  ISETP.GT.AND P2, PT, R0, RZ, P1 ;  /* 0x000000ff0000720c */ /* 0x000fe20000f44270 */
[----:B------:R-:W-:Y:S02]  /*5740*/  BSSY B1, `(.L_x_220) ;  /* 0x0000005000017945 */ /* 0x000fe40003800000 */
[----:B------:R-:W-:-:S05]  /*5750*/  FFMA R13, R120, R154, R13 ;  /* 0x0000009a780d7223 */ /* 0x000fca000000000d */
[----:B------:R0:W-:Y:S05]  /*5760*/  @P3 STG.E desc[UR36][R4.64+0x300], R13 ;  /* 0x0003000d04003986 */ /* 0x0001ea000c101924 */
[----:B------:R-:W-:Y:S05]  /*5770*/  @!P2 BRA `(.L_x_221) ;  /* 0x000000000004a947 */ /* 0x000fea0003800000 */
[----:B------:R0:W5:Y:S02]  /*5780*/  LDG.E.LTC128B R152, desc[UR36][R6.64+0x304] ;  /* 0x0003042406987981 */ /* 0x000164000c1e1920 */
.L_x_221:
[----:B------:R-:W-:Y:S05]  /*5790*/  BSYNC B1 ;  /* 0x0000000000017941 */ /* 0x000fea0003800000 */
.L_x_220:
[----:B-----5:R-:W-:Y:S01]  /*57a0*/  FMUL R12, R152, R155 ;  /* 0x0000009b980c7220 */ /* 0x020fe20000400000 */
[----:B------:R-:W-:Y:S01]  /*57b0*/  ISETP.GT.AND P0, PT, R0, 0x8, P0 ;  /* 0x000000080000780c */ /* 0x000fe20000704270 */
[----:B------:R-:W-:Y:S02]  /*57c0*/  BSSY B1, `(.L_x_222) ;  /* 0x0000005000017945 */ /* 0x000fe40003800000 */
[----:B------:R-:W-:-:S05]  /*57d0*/  FFMA R121, R121, R154, R12 ;  /* 0x0000009a79797223 */ /* 0x000fca000000000c */
[----:B------:R0:W-:Y:S05]  /*57e0*/  @P2 STG.E desc[UR36][R4.64+0x304], R121 ;  /* 0x0003047904002986 */ /* 0x0001ea000c101924 */
[----:B------:R-:W-:Y:S05]  /*57f0*/  @!P0 BRA `(.L_x_223) ;  /* 0x0000000000048947 */ /* 0x000fea0003800000 */
[----:B------:R0:W5:Y:S02]  /*5800*/  LDG.E.LTC128B R152, desc[UR36][R8.64+0x300] ;  /* 0x0003002408987981 */ /* 0x000164000c1e1920 */
.L_x_223:
[----:B------:R-:W-:Y:S05]  /*5810*/  BSYNC B1 ;  /* 0x0000000000017941 */ /* 0x000fea0003800000 */
.L_x_222:
        /* <DEDUP_REMOVED lines=8> */
.L_x_225:
[----:B------:R-:W-:Y:S05]  /*58a0*/  BSYNC B1 ;  /* 0x0000000000017941 */ /* 0x000fea0003800000 */
.L_x_224:
        /* <DEDUP_REMOVED lines=8> */
.L_x_227:
[----:B------:R-:W-:Y:S05]  /*5930*/  BSYNC B1 ;  /* 0x0000000000017941 */ /* 0x000fea0003800000 */
.L_x_226:
[----:B0----5:R-:W-:Y:S01]  /*5940*/  FMUL R13, R152, R155 ;  /* 0x0000009b980d7220 */ /* 0x021fe20000400000 */
[----:B------:R-:W-:Y:S01]  /*5950*/  ISETP.GT.AND P1, PT, R0, RZ, P0 ;  /* 0x000000ff0000720c */ /* 0x000fe20000724270 */
[----:B------:R-:W-:Y:S02]  /*5960*/  BSSY B1, `(.L_x_228) ;  /* 0x0000005000017945 */ /* 0x000fe40003800000 */
[----:B------:R-:W-:-:S05]  /*5970*/  FFMA R13, R124, R154, R13 ;  /* 0x0000009a7c0d7223 */ /* 0x000fca000000000d */
[----:B------:R0:W-:Y:S05]  /*5980*/  @P3 STG.E desc[UR36][R4.64+0x320], R13 ;  /* 0x0003200d04003986 */ /* 0x0001ea000c101924 */
[----:B------:R-:W-:Y:S05]  /*5990*/  @!P1 BRA `(.L_x_229) ;  /* 0x0000000000049947 */ /* 0x000fea0003800000 */
[----:B------:R0:W5:Y:S02]  /*59a0*/  LDG.E.LTC128B R152, desc[UR36][R6.64+0x324] ;  /* 0x0003242406987981 */ /* 0x000164000c1e1920 */
.L_x_229:
[----:B------:R-:W-:Y:S05]  /*59b0*/  BSYNC B1 ;  /* 0x0000000000017941 */ /* 0x000fea0003800000 */
.L_x_228:
[----:B-----5:R-:W-:Y:S01]  /*59c0*/  FMUL R12, R152, R155 ;  /* 0x0000009b980c7220 */ /* 0x020fe20000400000 */
[----:B------:R-:W-:Y:S01]  /*59d0*/  ISETP.GT.AND P2, PT, R0, 0x8, P2 ;  /* 0x000000080000780c */ /* 0x000fe20001744270 */
[----:B------:R-:W-:Y:S02]  /*59e0*/  BSSY B1, `(.L_x_230) ;  /* 0x0000005000017945 */ /* 0x000fe40003800000 */
[----:B------:R-:W-:-:S05]  /*59f0*/  FFMA R125, R125, R154, R12 ;  /* 0x0000009a7d7d7223 */ /* 0x000fca000000000c */
[----:B------:R0:W-:Y:S05]  /*5a00*/  @P1 STG.E desc[UR36][R4.64+0x324], R125 ;  /* 0x0003247d04001986 */ /* 0x0001ea000c101924 */
[----:B------:R-:W-:Y:S05]  /*5a10*/  @!P2 BRA `(.L_x_231) ;  /* 0x000000000004a947 */ /* 0x000fea0003800000 */
[----:B------:R0:W5:Y:S02]  /*5a20*/  LDG.E.LTC128B R152, desc[UR36][R8.64+0x320] ;  /* 0x0003202408987981 */ /* 0x000164000c1e1920 */
.L_x_231:
[----:B------:R-:W-:Y:S05]  /*5a30*/  BSYNC B1 ;  /* 0x0000000000017941 */ /* 0x000fea0003800000 */
.L_x_230:
        /* <DEDUP_REMOVED lines=8> */
.L_x_233:
[----:B------:R-:W-:Y:S05]  /*5ac0*/  BSYNC B1 ;  /* 0x0000000000017941 */ /* 0x000fea0003800000 */
.L_x_232:
        /* <DEDUP_REMOVED lines=8> */
.L_x_235:
[----:B------:R-:W-:Y:S05]  /*5b50*/  BSYNC B1 ;  /* 0x0000000000017941 */ /* 0x000fea0003800000 */
.L_x_234:
[----:B0----5:R-:W-:Y:S01]  /*5b60*/  FMUL R13, R152, R155 ;  /* 0x0000009b980d7220 */ /* 0x021fe20000400000 */
[----:B------:R-:W-:Y:S01]  /*5b70*/  ISETP.GT.AND P0, PT, R0, RZ, P2 ;  /* 0x000000ff0000720c */ /* 0x000fe20001704270 */
[----:B------:R-:W-:Y:S02]  /*5b80*/  BSSY B1, `(.L_x_236) ;  /* 0x0000005000017945 */ /* 0x000fe40003800000 */
[----:B------:R-:W-:-:S05]  /*5b90*/  FFMA R13, R128, R154, R13 ;  /* 0x0000009a800d7223 */ /* 0x000fca000000000d */
[----:B------:R0:W-:Y:S05]  /*5ba0*/  @P3 STG.E desc[UR36][R4.64+0x340], R13 ;  /* 0x0003400d04003986 */ /* 0x0001ea000c101924 */
[----:B------:R-:W-:Y:S05]  /*5bb0*/  @!P0 BRA `(.L_x_237) ;  /* 0x0000000000048947 */ /* 0x000fea0003800000 */
[----:B------:R0:W5:Y:S02]  /*5bc0*/  LDG.E.LTC128B R152, desc[UR36][R6.64+0x344] ;  /* 0x0003442406987981 */ /* 0x000164000c1e1920 */
.L_x_237:
[----:B------:R-:W-:Y:S05]  /*5bd0*/  BSYNC B1 ;  /* 0x0000000000017941 */ /* 0x000fea0003800000 */
.L_x_236:
[----:B-----5:R-:W-:Y:S01]  /*5be0*/  FMUL R12, R152, R155 ;  /* 0x0000009b980c7220 */ /* 0x020fe20000400000 */
[----:B------:R-:W-:Y:S01]  /*5bf0*/  ISETP.GT.AND P1, PT, R0, 0x8, P1 ;  /* 0x000000080000780c */ /* 0x000fe20000f24270 */
[----:B------:R-:W-:Y:S02]  /*5c00*/  BSSY B1, `(.L_x_238) ;  /* 0x0000005000017945 */ /* 0x000fe40003800000 */
[----:B------:R-:W-:-:S05]  /*5c10*/  FFMA R129, R129, R154, R12 ;  /* 0x0000009a81817223 */ /* 0x000fca000000000c */
[----:B------:R0:W-:Y:S05]  /*5c20*/  @P0 STG.E desc[UR36][R4.64+0x344], R129 ;  /* 0x0003448104000986 */ /* 0x0001ea000c101924 */
[----:B------:R-:W-:Y:S05]  /*5c30*/  @!P1 BRA `(.L_x_239) ;  /* 0x0000000000049947 */ /* 0x000fea0003800000 */
[----:B------:R0:W5:Y:S02]  /*5c40*/  LDG.E.LTC128B R152, desc[UR36][R8.64+0x340] ;  /* 0x0003402408987981 */ /* 0x000164000c1e1920 */
.L_x_239:
[----:B------:R-:W-:Y:S05]  /*5c50*/  BSYNC B1 ;  /* 0x0000000000017941 */ /* 0x000fea0003800000 */
.L_x_238:
        /* <DEDUP_REMOVED lines=8> */
.L_x_241:
[----:B------:R-:W-:Y:S05]  /*5ce0*/  BSYNC B1 ;  /* 0x0000000000017941 */ /* 0x000fea0003800000 */
.L_x_240:
        /* <DEDUP_REMOVED lines=8> */
.L_x_243:
[----:B------:R-:W-:Y:S05]  /*5d70*/  BSYNC B1 ;  /* 0x0000000000017941 */ /* 0x000fea0003800000 */
.L_x_242:
[----:B0----5:R-:W-:Y:S01]  /*5d80*/  FMUL R13, R152, R155 ;  /* 0x0000009b980d7220 */ /* 0x021fe20000400000 */
[----:B------:R-:W-:Y:S01]  /*5d90*/  ISETP.GT.AND P2, PT, R0, RZ, P1 ;  /* 0x000000ff0000720c */ /* 0x000fe20000f44270 */
[----:B------:R-:W-:Y:S02]  /*5da0*/  BSSY B1, `(.L_x_244) ;  /* 0x0000005000017945 */ /* 0x000fe40003800000 */
[----:B------:R-:W-:-:S05]  /*5db0*/  FFMA R13, R132, R154, R13 ;  /* 0x0000009a840d7223 */ /* 0x000fca000000000d */
[----:B------:R0:W-:Y:S05]  /*5dc0*/  @P3 STG.E desc[UR36][R4.64+0x360], R13 ;  /* 0x0003600d04003986 */ /* 0x0001ea000c101924 */
[----:B------:R-:W-:Y:S05]  /*5dd0*/  @!P2 BRA `(.L_x_245) ;  /* 0x000000000004a947 */ /* 0x000fea0003800000 */
[----:B------:R0:W5:Y:S02]  /*5de0*/  LDG.E.LTC128B R152, desc[UR36][R6.64+0x364] ;  /* 0x0003642406987981 */ /* 0x000164000c1e1920 */
.L_x_245:
[----:B------:R-:W-:Y:S05]  /*5df0*/  BSYNC B1 ;  /* 0x0000000000017941 */ /* 0x000fea0003800000 */
.L_x_244:
[----:B-----5:R-:W-:Y:S01]  /*5e00*/  FMUL R12, R152, R155 ;  /* 0x0000009b980c7220 */ /* 0x020fe20000400000 */
[----:B------:R-:W-:Y:S01]  /*5e10*/  ISETP.GT.AND P0, PT, R0, 0x8, P0 ;  /* 0x000000080000780c */ /* 0x000fe20000704270 */
[----:B------:R-:W-:Y:S02]  /*5e20*/  BSSY B1, `(.L_x_246) ;  /* 0x0000005000017945 */ /* 0x000fe40003800000 */
[----:B------:R-:W-:-:S05]  /*5e30*/  FFMA R133, R133, R154, R12 ;  /* 0x0000009a85857223 */ /* 0x000fca000000000c */
[----:B------:R0:W-:Y:S05]  /*5e40*/  @P2 STG.E desc[UR36][R4.64+0x364], R133 ;  /* 0x0003648504002986 */ /* 0x0001ea000c101924 */
[----:B------:R-:W-:Y:S05]  /*5e50*/  @!P0 BRA `(.L_x_247) ;  /* 0x0000000000048947 */ /* 0x000fea0003800000 */
[----:B------:R0:W5:Y:S02]  /*5e60*/  LDG.E.LTC128B R152, desc[UR36][R8.64+0x360] ;  /* 0x0003602408987981 */ /* 0x000164000c1e1920 */
.L_x_247:
[----:B------:R-:W-:Y:S05]  /*5e70*/  BSYNC B1 ;  /* 0x0000000000017941 */ /* 0x000fea0003800000 */
.L_x_246:
        /* <DEDUP_REMOVED lines=8> */
.L_x_249:
[----:B------:R-:W-:Y:S05]  /*5f00*/  BSYNC B1 ;  /* 0x0000000000017941 */ /* 0x000fea0003800000 */
.L_x_248:
        /* <DEDUP_REMOVED lines=8> */
.L_x_251:
[----:B------:R-:W-:Y:S05]  /*5f90*/  BSYNC B1 ;  /* 0x0000000000017941 */ /* 0x000fea0003800000 */
.L_x_250:
[----:B0----5:R-:W-:Y:S01]  /*5fa0*/  FMUL R13, R152, R155 ;  /* 0x0000009b980d7220 */ /* 0x021fe20000400000 */
[----:B------:R-:W-:Y:S01]  /*5fb0*/  ISETP.GT.AND P1, PT, R0, RZ, P0 ;  /* 0x000000ff0000720c */ /* 0x000fe20000724270 */
[----:B------:R-:W-:Y:S02]  /*5fc0*/  BSSY B1, `(.L_x_252) ;  /* 0x0000005000017945 */ /* 0x000fe40003800000 */
[----:B------:R-:W-:-:S05]  /*5fd0*/  FFMA R13, R136, R154, R13 ;  /* 0x0000009a880d7223 */ /* 0x000fca000000000d */
[----:B------:R0:W-:Y:S05]  /*5fe0*/  @P3 STG.E desc[UR36][R4.64+0x380], R13 ;  /* 0x0003800d04003986 */ /* 0x0001ea000c101924 */
[----:B------:R-:W-:Y:S05]  /*5ff0*/  @!P1 BRA `(.L_x_253) ;  /* 0x0000000000049947 */ /* 0x000fea0003800000 */
[----:B------:R0:W5:Y:S02]  /*6000*/  LDG.E.LTC128B R152, desc[UR36][R6.64+0x384] ;  /* 0x0003842406987981 */ /* 0x000164000c1e1920 */
.L_x_253:
[----:B------:R-:W-:Y:S05]  /*6010*/  BSYNC B1 ;  /* 0x0000000000017941 */ /* 0x000fea0003800000 */
.L_x_252:
[----:B-----5:R-:W-:Y:S01]  /*6020*/  FMUL R12, R152, R155 ;  /* 0x0000009b980c7220 */ /* 0x020fe20000400000 */
[----:B------:R-:W-:Y:S01]  /*6030*/  ISETP.GT.AND P2, PT, R0, 0x8, P2 ;  /* 0x000000080000780c */ /* 0x000fe20001744270 */
[----:B------:R-:W-:Y:S02]  /*6040*/  BSSY B1, `(.L_x_254) ;  /* 0x0000005000017945 */ /* 0x000fe40003800000 */
[----:B------:R-:W-:-:S05]  /*6050*/  FFMA R137, R137, R154, R12 ;  /* 0x0000009a89897223 */ /* 0x000fca000000000c */
[----:B------:R0:W-:Y:S05]  /*6060*/  @P1 STG.E desc[UR36][R4.64+0x384], R137 ;  /* 0x0003848904001986 */ /* 0x0001ea000c101924 */
[----:B------:R-:W-:Y:S05]  /*6070*/  @!P2 BRA `(.L_x_255) ;  /* 0x000000000004a947 */ /* 0x000fea0003800000 */
[----:B------:R0:W5:Y:S02]  /*6080*/  LDG.E.LTC128B R152, desc[UR36][R8.64+0x380] ;  /* 0x0003802408987981 */ /* 0x000164000c1e1920 */
.L_x_255:
[----:B------:R-:W-:Y:S05]  /*6090*/  BSYNC B1 ;  /* 0x0000000000017941 */ /* 0x000fea0003800000 */
.L_x_254:
        /* <DEDUP_REMOVED lines=8> */
.L_x_257:
[----:B------:R-:W-:Y:S05]  /*6120*/  BSYNC B1 ;  /* 0x0000000000017941 */ /* 0x000fea0003800000 */
.L_x_256:
        /* <DEDUP_REMOVED lines=8> */
.L_x_259:
[----:B------:R-:W-:Y:S05]  /*61b0*/  BSYNC B1 ;  /* 0x0000000000017941 */ /* 0x000fea0003800000 */
.L_x_258:
[----:B0----5:R-:W-:Y:S01]  /*61c0*/  FMUL R13, R152, R155 ;  /* 0x0000009b980d7220 */ /* 0x021fe20000400000 */
[----:B------:R-:W-:Y:S01]  /*61d0*/  ISETP.GT.AND P0, PT, R0, RZ, P2 ;  /* 0x000000ff0000720c */ /* 0x000fe20001704270 */
[----:B------:R-:W-:Y:S02]  /*61e0*/  BSSY B1, `(.L_x_260) ;  /* 0x0000005000017945 */ /* 0x000fe40003800000 */
[----:B------:R-:W-:-:S05]  /*61f0*/  FFMA R13, R140, R154, R13 ;  /* 0x0000009a8c0d7223 */ /* 0x000fca000000000d */
[----:B------:R0:W-:Y:S05]  /*6200*/  @P3 STG.E desc[UR36][R4.64+0x3a0], R13 ;  /* 0x0003a00d04003986 */ /* 0x0001ea000c101924 */
[----:B------:R-:W-:Y:S05]  /*6210*/  @!P0 BRA `(.L_x_261) ;  /* 0x0000000000048947 */ /* 0x000fea0003800000 */
[----:B------:R0:W5:Y:S02]  /*6220*/  LDG.E.LTC128B R152, desc[UR36][R6.64+0x3a4] ;  /* 0x0003a42406987981 */ /* 0x000164000c1e1920 */
.L_x_261:
[----:B------:R-:W-:Y:S05]  /*6230*/  BSYNC B1 ;  /* 0x0000000000017941 */ /* 0x000fea0003800000 */
.L_x_260:
[----:B-----5:R-:W-:Y:S01]  /*6240*/  FMUL R12, R152, R155 ;  /* 0x0000009b980c7220 */ /* 0x020fe20000400000 */
[----:B------:R-:W-:Y:S01]  /*6250*/  ISETP.GT.AND P1, PT, R0, 0x8, P1 ;  /* 0x000000080000780c */ /* 0x000fe20000f24270 */
[----:B------:R-:W-:Y:S02]  /*6260*/  BSSY B1, `(.L_x_262) ;  /* 0x0000005000017945 */ /* 0x000fe40003800000 */
[----:B------:R-:W-:-:S05]  /*6270*/  FFMA R141, R141, R154, R12 ;  /* 0x0000009a8d8d7223 */ /* 0x000fca000000000c */
[----:B------:R0:W-:Y:S05]  /*6280*/  @P0 STG.E desc[UR36][R4.64+0x3a4], R141 ;  /* 0x0003a48d04000986 */ /* 0x0001ea000c101924 */
[----:B------:R-:W-:Y:S05]  /*6290*/  @!P1 BRA `(.L_x_263) ;  /* 0x0000000000049947 */ /* 0x000fea0003800000 */
[----:B------:R0:W5:Y:S02]  /*62a0*/  LDG.E.LTC128B R152, desc[UR36][R8.64+0x3a0] ;  /* 0x0003a02408987981 */ /* 0x000164000c1e1920 */
.L_x_263:
[----:B------:R-:W-:Y:S05]  /*62b0*/  BSYNC B1 ;  /* 0x0000000000017941 */ /* 0x000fea0003800000 */
.L_x_262:
        /* <DEDUP_REMOVED lines=8> */
.L_x_265:
[----:B------:R-:W-:Y:S05]  /*6340*/  BSYNC B1 ;  /* 0x0000000000017941 */ /* 0x000fea0003800000 */
.L_x_264:
        /* <DEDUP_REMOVED lines=8> */
.L_x_267:
[----:B------:R-:W-:Y:S05]  /*63d0*/  BSYNC B1 ;  /* 0x0000000000017941 */ /* 0x000fea0003800000 */
.L_x_266:
[----:B0----5:R-:W-:Y:S01]  /*63e0*/  FMUL R13, R152, R155 ;  /* 0x0000009b980d7220 */ /* 0x021fe20000400000 */
[----:B------:R-:W-:Y:S01]  /*63f0*/  ISETP.GT.AND P2, PT, R0, RZ, P1 ;  /* 0x000000ff0000720c */ /* 0x000fe20000f44270 */
[----:B------:R-:W-:Y:S02]  /*6400*/  BSSY B1, `(.L_x_268) ;  /* 0x0000005000017945 */ /* 0x000fe40003800000 */
[----:B------:R-:W-:-:S05]  /*6410*/  FFMA R13, R144, R154, R13 ;  /* 0x0000009a900d7223 */ /* 0x000fca000000000d */
[----:B------:R0:W-:Y:S05]  /*6420*/  @P3 STG.E desc[UR36][R4.64+0x3c0], R13 ;  /* 0x0003c00d04003986 */ /* 0x0001ea000c101924 */
[----:B------:R-:W-:Y:S05]  /*6430*/  @!P2 BRA `(.L_x_269) ;  /* 0x000000000004a947 */ /* 0x000fea0003800000 */
[----:B------:R0:W5:Y:S02]  /*6440*/  LDG.E.LTC128B R152, desc[UR36][R6.64+0x3c4] ;  /* 0x0003c42406987981 */ /* 0x000164000c1e1920 */
.L_x_269:
[----:B------:R-:W-:Y:S05]  /*6450*/  BSYNC B1 ;  /* 0x0000000000017941 */ /* 0x000fea0003800000 */
.L_x_268:
[----:B-----5:R-:W-:Y:S01]  /*6460*/  FMUL R12, R152, R155 ;  /* 0x0000009b980c7220 */ /* 0x020fe20000400000 */
[----:B------:R-:W-:Y:S01]  /*6470*/  ISETP.GT.AND P0, PT, R0, 0x8, P0 ;  /* 0x000000080000780c */ /* 0x000fe20000704270 */
[----:B------:R-:W-:Y:S02]  /*6480*/  BSSY B1, `(.L_x_270) ;  /* 0x0000005000017945 */ /* 0x000fe40003800000 */
[----:B------:R-:W-:-:S05]  /*6490*/  FFMA R145, R145, R154, R12 ;  /* 0x0000009a91917223 */ /* 0x000fca000000000c */
[----:B------:R0:W-:Y:S05]  /*64a0*/  @P2 STG.E desc[UR36][R4.64+0x3c4], R145 ;  /* 0x0003c49104002986 */ /* 0x0001ea000c101924 */
[----:B------:R-:W-:Y:S05]  /*64b0*/  @!P0 BRA `(.L_x_271) ;  /* 0x0000000000048947 */ /* 0x000fea0003800000 */
[----:B------:R0:W5:Y:S02]  /*64c0*/  LDG.E.LTC128B R152, desc[UR36][R8.64+0x3c0] ;  /* 0x0003c02408987981 */ /* 0x000164000c1e1920 */
.L_x_271:
[----:B------:R-:W-:Y:S05]  /*64d0*/  BSYNC B1 ;  /* 0x0000000000017941 */ /* 0x000fea0003800000 */
.L_x_270:
        /* <DEDUP_REMOVED lines=8> */
.L_x_273:
[----:B------:R-:W-:Y:S05]  /*6560*/  BSYNC B1 ;  /* 0x0000000000017941 */ /* 0x000fea0003800000 */
.L_x_272:
        /* <DEDUP_REMOVED lines=8> */
.L_x_275:
[----:B------:R-:W-:Y:S05]  /*65f0*/  BSYNC B1 ;  /* 0x0000000000017941 */ /* 0x000fea0003800000 */
.L_x_274:
[----:B-----5:R-:W-:Y:S01]  /*6600*/  FMUL R3, R152, R155 ;  /* 0x0000009b98037220 */ /* 0x020fe20000400000 */
[----:B------:R-:W-:Y:S01]  /*6610*/  ISETP.GT.AND P1, PT, R0, RZ, P0 ;  /* 0x000000ff0000720c */ /* 0x000fe20000724270 */
[----:B------:R-:W-:Y:S02]  /*6620*/  BSSY B1, `(.L_x_276) ;  /* 0x0000005000017945 */ /* 0x000fe40003800000 */
[----:B------:R-:W-:-:S05]  /*6630*/  FFMA R3, R148, R154, R3 ;  /* 0x0000009a94037223 */ /* 0x000fca0000000003 */
[----:B------:R0:W-:Y:S05]  /*6640*/  @P3 STG.E desc[UR36][R4.64+0x3e0], R3 ;  /* 0x0003e00304003986 */ /* 0x0001ea000c101924 */
[----:B------:R-:W-:Y:S05]  /*6650*/  @!P1 BRA `(.L_x_277) ;  /* 0x0000000000049947 */ /* 0x000fea0003800000 */
[----:B------:R0:W5:Y:S02]  /*6660*/  LDG.E.LTC128B R152, desc[UR36][R6.64+0x3e4] ;  /* 0x0003e42406987981 */ /* 0x000164000c1e1920 */
.L_x_277:
[----:B------:R-:W-:Y:S05]  /*6670*/  BSYNC B1 ;  /* 0x0000000000017941 */ /* 0x000fea0003800000 */
.L_x_276:
[----:B0---45:R-:W-:Y:S01]  /*6680*/  FMUL R6, R152, R155 ;  /* 0x0000009b98067220 */ /* 0x031fe20000400000 */
[----:B------:R-:W-:Y:S01]  /*6690*/  ISETP.GT.AND P2, PT, R0, 0x8, P2 ;  /* 0x000000080000780c */ /* 0x000fe20001744270 */
[----:B------:R-:W-:Y:S02]  /*66a0*/  BSSY B1, `(.L_x_278) ;  /* 0x0000005000017945 */ /* 0x000fe40003800000 */
[----:B------:R-:W-:-:S05]  /*66b0*/  FFMA R149, R149, R154, R6 ;  /* 0x0000009a95957223 */ /* 0x000fca0000000006 */
[----:B------:R0:W-:Y:S05]  /*66c0*/  @P1 STG.E desc[UR36][R4.64+0x3e4], R149 ;  /* 0x0003e49504001986 */ /* 0x0001ea000c101924 */
[----:B------:R-:W-:Y:S05]  /*66d0*/  @!P2 BRA `(.L_x_279) ;  /* 0x000000000004a947 */ /* 0x000fea0003800000 */
[----:B------:R4:W5:Y:S02]  /*66e0*/  LDG.E.LTC128B R152, desc[UR36][R8.64+0x3e0] ;  /* 0x0003e02408987981 */ /* 0x000964000c1e1920 */
.L_x_279:
[----:B------:R-:W-:Y:S05]  /*66f0*/  BSYNC B1 ;  /* 0x0000000000017941 */ /* 0x000fea0003800000 */
.L_x_278:
[----:B-----5:R-:W-:Y:S01]  /*6700*/  FMUL R3, R152, R155 ;  /* 0x0000009b98037220 */ /* 0x020fe20000400000 */
[----:B01----:R-:W-:Y:S01]  /*6710*/  @P2 IMAD.MOV.U32 R4, RZ, RZ, R10 ;  /* 0x000000ffff042224 */ /* 0x003fe200078e000a */
[----:B------:R-:W-:Y:S01]  /*6720*/  ISETP.GT.AND P0, PT, R0, 0x8, P0 ;  /* 0x000000080000780c */ /* 0x000fe20000704270 */
[----:B------:R-:W-:Y:S02]  /*6730*/  @P2 IMAD.MOV.U32 R5, RZ, RZ, R11 ;  /* 0x000000ffff052224 */ /* 0x000fe400078e000b */
[----:B------:R-:W-:Y:S01]  /*6740*/  FFMA R3, R150, R154, R3 ;  /* 0x0000009a96037223 */ /* 0x000fe20000000003 */
[----:B------:R-:W-:Y:S04]  /*6750*/  BSSY B1, `(.L_x_280) ;  /* 0x0000004000017945 */ /* 0x000fe80003800000 */
[----:B------:R0:W-:Y:S05]  /*6760*/  @P2 STG.E desc[UR36][R4.64+0x3e0], R3 ;  /* 0x0003e00304002986 */ /* 0x0001ea000c101924 */
[----:B------:R-:W-:Y:S05]  /*6770*/  @!P0 BRA `(.L_x_281) ;  /* 0x0000000000048947 */ /* 0x000fea0003800000 */
[----:B------:R1:W5:Y:S02]  /*6780*/  LDG.E.LTC128B R152, desc[UR36][R8.64+0x3e4] ;  /* 0x0003e42408987981 */ /* 0x000364000c1e1920 */
.L_x_281:
[----:B------:R-:W-:Y:S05]  /*6790*/  BSYNC B1 ;  /* 0x0000000000017941 */ /* 0x000fea0003800000 */
.L_x_280:
[----:B-----5:R-:W-:-:S04]  /*67a0*/  FMUL R152, R152, R155 ;  /* 0x0000009b98987220 */ /* 0x020fc80000400000 */
[----:B------:R-:W-:Y:S01]  /*67b0*/  FFMA R151, R151, R154, R152 ;  /* 0x0000009a97977223 */ /* 0x000fe20000000098 */
[----:B------:R-:W-:Y:S06]  /*67c0*/  @!P0 BRA `(.L_x_282) ;  /* 0x0000001c00208947 */ /* 0x000fec0003800000 */
[----:B------:R0:W-:Y:S01]  /*67d0*/  STG.E desc[UR36][R10.64+0x3e4], R151 ;  /* 0x0003e4970a007986 */ /* 0x0001e2000c101924 */
[----:B------:R-:W-:Y:S05]  /*67e0*/  BRA `(.L_x_282) ;  /* 0x0000001c00187947 */ /* 0x000fea0003800000 */
.L_x_29:
[----:B------:R-:W-:Y:S01]  /*67f0*/  ISETP.GT.AND P3, PT, R3, 0x1, PT ;  /* 0x000000010300780c */ /* 0x000fe20003f64270 */
[----:B------:R-:W-:Y:S01]  /*6800*/  ULDC.64 UR4, c[0x0][0x5c0] ;  /* 0x0001700000047ab9 */ /* 0x000fe20000000a00 */
[-C--:B------:R-:W-:Y:S01]  /*6810*/  FMUL R9, R24, R154.reuse ;  /* 0x0000009a18097220 */ /* 0x080fe20000400000 */
[----:B------:R-:W-:Y:S01]  /*6820*/  LEA R4, P1, R162, UR4, 0x2 ;  /* 0x00000004a2047c11 */ /* 0x000fe2000f8210ff */
[-C--:B------:R-:W-:Y:S01]  /*6830*/  FMUL R25, R25, R154.reuse ;  /* 0x0000009a19197220 */ /* 0x080fe20000400000 */
[----:B------:R-:W-:Y:S01]  /*6840*/  ISETP.GT.AND P2, PT, R0, RZ, P3 ;  /* 0x000000ff0000720c */ /* 0x000fe20001f44270 */
[-C--:B------:R-:W-:Y:S01]  /*6850*/  FMUL R27, R27, R154.reuse ;  /* 0x0000009a1b1b7220 */ /* 0x080fe20000400000 */
[----:B------:R-:W-:Y:S01]  /*6860*/  LEA.HI.X R5, R162, UR5, R169, 0x2, P1 ;  /* 0x00000005a2057c11 */ /* 0x000fe200088f14a9 */
[-C--:B------:R-:W-:Y:S01]  /*6870*/  FMUL R29, R29, R154.reuse ;  /* 0x0000009a1d1d7220 */ /* 0x080fe20000400000 */
[----:B------:R-:W-:Y:S01]  /*6880*/  ISETP.GT.AND P0, PT, R0, 0x8, P0 ;  /* 0x000000080000780c */ /* 0x000fe20000704270 */
[-C--:B------:R-:W-:Y:S01]  /*6890*/  FMUL R31, R31, R154.reuse ;  /* 0x0000009a1f1f7220 */ /* 0x080fe20000400000 */
[----:B------:R-:W-:Y:S01]  /*68a0*/  ISETP.GT.AND P5, PT, R3, 0x8, PT ;  /* 0x000000080300780c */ /* 0x000fe20003fa4270 */
[----:B------:R0:W-:Y:S01]  /*68b0*/  @P4 STG.E desc[UR36][R4.64], R9 ;  /* 0x0000000904004986 */ /* 0x0001e2000c101924 */
[C---:B------:R-:W-:Y:S01]  /*68c0*/  SHF.L.U64.HI R11, R10.reuse, 0x5, R11 ;  /* 0x000000050a0b7819 */ /* 0x040fe2000001020b */
[----:B------:R-:W-:Y:S01]  /*68d0*/  FMUL R33, R33, R154 ;  /* 0x0000009a21217220 */ /* 0x000fe20000400000 */
[----:B------:R-:W-:Y:S01]  /*68e0*/  LEA R6, P1, R10, R4, 0x5 ;  /* 0x000000040a067211 */ /* 0x000fe200078228ff */
[-C--:B------:R-:W-:Y:S01]  /*68f0*/  FMUL R35, R35, R154.reuse ;  /* 0x0000009a23237220 */ /* 0x080fe20000400000 */
[C---:B------:R-:W-:Y:S01]  /*6900*/  ISETP.GT.AND P3, PT, R0.reuse, 0x8, P3 ;  /* 0x000000080000780c */ /* 0x040fe20001f64270 */
[----:B------:R-:W-:Y:S01]  /*6910*/  @P2 STG.E desc[UR36][R4.64+0x4], R25 ;  /* 0x0000041904002986 */ /* 0x000fe2000c101924 */
[----:B------:R-:W-:Y:S01]  /*6920*/  ISETP.GT.AND P4, PT, R3, 0x9, PT ;  /* 0x000000090300780c */ /* 0x000fe20003f84270 */
[----:B------:R-:W-:Y:S01]  /*6930*/  IMAD.X R7, R11, 0x1, R5, P1 ;  /* 0x000000010b077824 */ /* 0x000fe200008e0605 */
[----:B------:R-:W-:Y:S01]  /*6940*/  ISETP.GT.AND P2, PT, R0, RZ, P5 ;  /* 0x000000ff0000720c */ /* 0x000fe20002f44270 */
[-C--:B------:R-:W-:Y:S01]  /*6950*/  FMUL R11, R28, R154.reuse ;  /* 0x0000009a1c0b7220 */ /* 0x080fe20000400000 */
[----:B------:R-:W-:Y:S01]  /*6960*/  ISETP.GT.AND P1, PT, R0, RZ, P4 ;  /* 0x000000ff0000720c */ /* 0x000fe20002724270 */
[-C--:B0-----:R-:W-:Y:S01]  /*6970*/  FMUL R9, R26, R154.reuse ;  /* 0x0000009a1a097220 */ /* 0x081fe20000400000 */
[C---:B------:R-:W-:Y:S01]  /*6980*/  ISETP.GT.AND P4, PT, R0.reuse, 0x8, P4 ;  /* 0x000000080000780c */ /* 0x040fe20002784270 */
[-C--:B------:R-:W-:Y:S01]  /*6990*/  FMUL R37, R37, R154.reuse ;  /* 0x0000009a25257220 */ /* 0x080fe20000400000 */
[-C--:B------:R-:W-:Y:S01]  /*69a0*/  FMUL R39, R39, R154.reuse ;  /* 0x0000009a27277220 */ /* 0x080fe20000400000 */
[-C--:B------:R-:W-:Y:S01]  /*69b0*/  FMUL R41, R41, R154.reuse ;  /* 0x0000009a29297220 */ /* 0x080fe20000400000 */
[----:B------:R0:W-:Y:S01]  /*69c0*/  @P0 STG.E desc[UR36][R6.64], R9 ;  /* 0x0000000906000986 */ /* 0x0001e2000c101924 */
[C---:B------:R-:W-:Y:S01]  /*69d0*/  ISETP.GT.AND P0, PT, R0.reuse, 0x8, P5 ;  /* 0x000000080000780c */ /* 0x040fe20002f04270 */
[-C--:B------:R-:W-:Y:S01]  /*69e0*/  FMUL R43, R43, R154.reuse ;  /* 0x0000009a2b2b7220 */ /* 0x080fe20000400000 */
[C---:B------:R-:W-:Y:S01]  /*69f0*/  ISETP.GT.AND P5, PT, R3.reuse, 0x10, PT ;  /* 0x000000100300780c */ /* 0x040fe20003fa4270 */
[----:B------:R-:W-:Y:S01]  /*6a00*/  @P3 STG.E desc[UR36][R6.64+0x4], R27 ;  /* 0x0000041b06003986 */ /* 0x000fe2000c101924 */
[----:B------:R-:W-:Y:S01]  /*6a10*/  ISETP.GT.AND P3, PT, R3, 0x11, PT ;  /* 0x000000110300780c */ /* 0x000fe20003f64270 */
[-C--:B------:R-:W-:Y:S01]  /*6a20*/  FMUL R45, R45, R154.reuse ;  /* 0x0000009a2d2d7220 */ /* 0x080fe20000400000 */
[-C--:B------:R-:W-:Y:S01]  /*6a30*/  FMUL R47, R47, R154.reuse ;  /* 0x0000009a2f2f7220 */ /* 0x080fe20000400000 */
[----:B------:R1:W-:Y:S01]  /*6a40*/  @P2 STG.E desc[UR36][R4.64+0x20], R11 ;  /* 0x0000200b04002986 */ /* 0x0003e2000c101924 */
[----:B------:R-:W-:Y:S01]  /*6a50*/  ISETP.GT.AND P2, PT, R0, RZ, P5 ;  /* 0x000000ff0000720c */ /* 0x000fe20002f44270 */
[-C--:B------:R-:W-:Y:S01]  /*6a60*/  FMUL R49, R49, R154.reuse ;  /* 0x0000009a31317220 */ /* 0x080fe20000400000 */
[-C--:B------:R-:W-:Y:S01]  /*6a70*/  FMUL R51, R51, R154.reuse ;  /* 0x0000009a33337220 */ /* 0x080fe20000400000 */
[----:B------:R-:W-:Y:S01]  /*6a80*/  @P1 STG.E desc[UR36][R4.64+0x24], R29 ;  /* 0x0000241d04001986 */ /* 0x000fe2000c101924 */
[-C--:B0-----:R-:W-:Y:S01]  /*6a90*/  FMUL R9, R30, R154.reuse ;  /* 0x0000009a1e097220 */ /* 0x081fe20000400000 */
[C---:B------:R-:W-:Y:S01]  /*6aa0*/  ISETP.GT.AND P1, PT, R0.reuse, RZ, P3 ;  /* 0x000000ff0000720c */ /* 0x040fe20001f24270 */
[-C--:B------:R-:W-:Y:S01]  /*6ab0*/  FMUL R53, R53, R154.reuse ;  /* 0x0000009a35357220 */ /* 0x080fe20000400000 */
[C---:B------:R-:W-:Y:S01]  /*6ac0*/  ISETP.GT.AND P3, PT, R0.reuse, 0x8, P3 ;  /* 0x000000080000780c */ /* 0x040fe20001f64270 */
[-C--:B------:R-:W-:Y:S01]  /*6ad0*/  FMUL R55, R55, R154.reuse ;  /* 0x0000009a37377220 */ /* 0x080fe20000400000 */
[----:B------:R0:W-:Y:S01]  /*6ae0*/  @P0 STG.E desc[UR36][R6.64+0x20], R9 ;  /* 0x0000200906000986 */ /* 0x0001e2000c101924 */
[----:B------:R-:W-:Y:S01]  /*6af0*/  ISETP.GT.AND P0, PT, R0, 0x8, P5 ;  /* 0x000000080000780c */ /* 0x000fe20002f04270 */
[-C--:B-1----:R-:W-:Y:S01]  /*6b00*/  FMUL R11, R32, R154.reuse ;  /* 0x0000009a200b7220 */ /* 0x082fe20000400000 */
        /* <DEDUP_REMOVED lines=143> */
[----:B-1----:R-:W-:Y:S01]  /*7400*/  FMUL R11, R64, R154 ;  /* 0x0000009a400b7220 */ /* 0x002fe20000400000 */
[C---:B------:R-:W-:Y:S01]  /*7410*/  ISETP.GT.AND P5, PT, R3.reuse, 0x58, PT ;  /* 0x000000580300780c */ /* 0x040fe20003fa4270 */
[----:B------:R-:W-:Y:S01]  /*7420*/  @P4 STG.E desc[UR36][R6.64+0x124], R63 ;  /* 0x0001243f06004986 */ /* 0x000fe2000c101924 */
[----:B------:R-:W-:-:S03]  /*7430*/  ISETP.GT.AND P4, PT, R3, 0x59, PT ;  /* 0x000000590300780c */ /* 0x000fc60003f84270 */
[----:B------:R1:W-:Y:S01]  /*7440*/  @P2 STG.E desc[UR36][R4.64+0x140], R11 ;  /* 0x0001400b04002986 */ /* 0x0003e2000c101924 */
[----:B------:R-:W-:-:S03]  /*7450*/  ISETP.GT.AND P2, PT, R0, RZ, P5 ;  /* 0x000000ff0000720c */ /* 0x000fc60002f44270 */
[----:B------:R-:W-:Y:S01]  /*7460*/  @P1 STG.E desc[UR36][R4.64+0x144], R65 ;  /* 0x0001444104001986 */ /* 0x000fe2000c101924 */
[-C--:B0-----:R-:W-:Y:S01]  /*7470*/  FMUL R9, R66, R154.reuse ;  /* 0x0000009a42097220 */ /* 0x081fe20000400000 */
[C---:B------:R-:W-:Y:S02]  /*7480*/  ISETP.GT.AND P1, PT, R0.reuse, RZ, P4 ;  /* 0x000000ff0000720c */ /* 0x040fe40002724270 */
[C---:B------:R-:W-:Y:S02]  /*7490*/  ISETP.GT.AND P4, PT, R0.reuse, 0x8, P4 ;  /* 0x000000080000780c */ /* 0x040fe40002784270 */
        /* <DEDUP_REMOVED lines=93> */
[----:B------:R-:W-:Y:S01]  /*7a70*/  ISETP.GT.AND P1, PT, R0, RZ, P4 ;  /* 0x000000ff0000720c */ /* 0x000fe20002724270 */
[----:B0-----:R-:W-:Y:S01]  /*7a80*/  FMUL R9, R98, R154 ;  /* 0x0000009a62097220 */ /* 0x001fe20000400000 */
[----:B------:R-:W-:-:S04]  /*7a90*/  ISETP.GT.AND P4, PT, R0, 0x8, P4 ;  /* 0x000000080000780c */ /* 0x000fc80002784270 */
[----:B------:R0:W-:Y:S01]  /*7aa0*/  @P0 STG.E desc[UR36][R6.64+0x240], R9 ;  /* 0x0002400906000986 */ /* 0x0001e2000c101924 */
[----:B-1----:R-:W-:Y:S01]  /*7ab0*/  FMUL R11, R100, R154 ;  /* 0x0000009a640b7220 */ /* 0x002fe20000400000 */
[----:B------:R-:W-:Y:S02]  /*7ac0*/  ISETP.GT.AND P0, PT, R0, 0x8, P5 ;  /* 0x000000080000780c */ /* 0x000fe40002f04270 */
[----:B------:R-:W-:Y:S01]  /*7ad0*/  @P3 STG.E desc[UR36][R6.64+0x244], R99 ;  /* 0x0002446306003986 */ /* 0x000fe2000c101924 */
[----:B------:R-:W-:-:S03]  /*7ae0*/  ISETP.GT.AND P5, PT, R3, 0xa0, PT ;  /* 0x000000a00300780c */ /* 0x000fc60003fa4270 */
[----:B------:R1:W-:Y:S01]  /*7af0*/  @P2 STG.E desc[UR36][R4.64+0x260], R11 ;  /* 0x0002600b04002986 */ /* 0x0003e2000c101924 */
[----:B------:R-:W-:Y:S02]  /*7b00*/  ISETP.GT.AND P2, PT, R3, 0xa1, PT ;  /* 0x000000a10300780c */ /* 0x000fe40003f44270 */
[C---:B------:R-:W-:Y:S01]  /*7b10*/  ISETP.GT.AND P3, PT, R0.reuse, RZ, P5 ;  /* 0x000000ff0000720c */ /* 0x040fe20002f64270 */
[----:B------:R-:W-:Y:S01]  /*7b20*/  @P1 STG.E desc[UR36][R4.64+0x264], R101 ;  /* 0x0002646504001986 */ /* 0x000fe2000c101924 */
[----:B------:R-:W-:Y:S01]  /*7b30*/  ISETP.GT.AND P1, PT, R0, RZ, P2 ;  /* 0x000000ff0000720c */ /* 0x000fe20001724270 */
[----:B0-----:R-:W-:Y:S01]  /*7b40*/  FMUL R9, R102, R154 ;  /* 0x0000009a66097220 */ /* 0x001fe20000400000 */
[----:B------:R-:W-:-:S04]  /*7b50*/  ISETP.GT.AND P2, PT, R0, 0x8, P2 ;  /* 0x000000080000780c */ /* 0x000fc80001744270 */
[----:B------:R0:W-:Y:S01]  /*7b60*/  @P0 STG.E desc[UR36][R6.64+0x260], R9 ;  /* 0x0002600906000986 */ /* 0x0001e2000c101924 */
[----:B-1----:R-:W-:Y:S01]  /*7b70*/  FMUL R11, R104, R154 ;  /* 0x0000009a680b7220 */ /* 0x002fe20000400000 */
[----:B------:R-:W-:Y:S02]  /*7b80*/  ISETP.GT.AND P0, PT, R0, 0x8, P5 ;  /* 0x000000080000780c */ /* 0x000fe40002f04270 */
[----:B------:R-:W-:Y:S04]  /*7b90*/  @P4 STG.E desc[UR36][R6.64+0x264], R103 ;  /* 0x0002646706004986 */ /* 0x000fe8000c101924 */
[----:B------:R1:W-:Y:S01]  /*7ba0*/  @P3 STG.E desc[UR36][R4.64+0x280], R11 ;  /* 0x0002800b04003986 */ /* 0x0003e2000c101924 */
[----:B------:R-:W-:-:S03]  /*7bb0*/  ISETP.GT.AND P3, PT, R3, 0xa8, PT ;  /* 0x000000a80300780c */ /* 0x000fc60003f64270 */
[----:B------:R-:W-:Y:S01]  /*7bc0*/  @P1 STG.E desc[UR36][R4.64+0x284], R105 ;  /* 0x0002846904001986 */ /* 0x000fe2000c101924 */
[----:B------:R-:W-:Y:S01]  /*7bd0*/  ISETP.GT.AND P1, PT, R3, 0xa9, PT ;  /* 0x000000a90300780c */ /* 0x000fe20003f24270 */
[-C--:B0-----:R-:W-:Y:S01]  /*7be0*/  FMUL R9, R106, R154.reuse ;  /* 0x0000009a6a097220 */ /* 0x081fe20000400000 */
[C---:B------:R-:W-:Y:S02]  /*7bf0*/  ISETP.GT.AND P5, PT, R0.reuse, RZ, P3 ;  /* 0x000000ff0000720c */ /* 0x040fe40001fa4270 */
[----:B------:R-:W-:Y:S02]  /*7c00*/  ISETP.GT.AND P4, PT, R0, RZ, P1 ;  /* 0x000000ff0000720c */ /* 0x000fe40000f84270 */
[----:B------:R0:W-:Y:S01]  /*7c10*/  @P0 STG.E desc[UR36][R6.64+0x280], R9 ;  /* 0x0002800906000986 */ /* 0x0001e2000c101924 */
[----:B-1----:R-:W-:Y:S01]  /*7c20*/  FMUL R11, R108, R154 ;  /* 0x0000009a6c0b7220 */ /* 0x002fe20000400000 */
[C---:B------:R-:W-:Y:S02]  /*7c30*/  ISETP.GT.AND P3, PT, R0.reuse, 0x8, P3 ;  /* 0x000000080000780c */ /* 0x040fe40001f64270 */
[----:B------:R-:W-:Y:S01]  /*7c40*/  @P2 STG.E desc[UR36][R6.64+0x284], R107 ;  /* 0x0002846b06002986 */ /* 0x000fe2000c101924 */
[----:B------:R-:W-:-:S02]  /*7c50*/  ISETP.GT.AND P1, PT, R0, 0x8, P1 ;  /* 0x000000080000780c */ /* 0x000fc40000f24270 */
[C---:B------:R-:W-:Y:S02]  /*7c60*/  ISETP.GT.AND P0, PT, R3.reuse, 0xb0, PT ;  /* 0x000000b00300780c */ /* 0x040fe40003f04270 */
[C---:B------:R-:W-:Y:S01]  /*7c70*/  ISETP.GT.AND P2, PT, R3.reuse, 0xb1, PT ;  /* 0x000000b10300780c */ /* 0x040fe20003f44270 */
[----:B------:R1:W-:Y:S01]  /*7c80*/  @P5 STG.E desc[UR36][R4.64+0x2a0], R11 ;  /* 0x0002a00b04005986 */ /* 0x0003e2000c101924 */
[----:B------:R-:W-:Y:S01]  /*7c90*/  ISETP.GT.AND P5, PT, R0, RZ, P0 ;  /* 0x000000ff0000720c */ /* 0x000fe200007a4270 */
[-C--:B0-----:R-:W-:Y:S01]  /*7ca0*/  FMUL R9, R110, R154.reuse ;  /* 0x0000009a6e097220 */ /* 0x081fe20000400000 */
[C---:B------:R-:W-:Y:S01]  /*7cb0*/  ISETP.GT.AND P0, PT, R0.reuse, 0x8, P0 ;  /* 0x000000080000780c */ /* 0x040fe20000704270 */
[----:B------:R-:W-:Y:S01]  /*7cc0*/  @P4 STG.E desc[UR36][R4.64+0x2a4], R109 ;  /* 0x0002a46d04004986 */ /* 0x000fe2000c101924 */
[C---:B------:R-:W-:Y:S02]  /*7cd0*/  ISETP.GT.AND P4, PT, R0.reuse, RZ, P2 ;  /* 0x000000ff0000720c */ /* 0x040fe40001784270 */
[----:B------:R-:W-:Y:S01]  /*7ce0*/  ISETP.GT.AND P2, PT, R0, 0x8, P2 ;  /* 0x000000080000780c */ /* 0x000fe20001744270 */
[----:B------:R0:W-:Y:S01]  /*7cf0*/  @P3 STG.E desc[UR36][R6.64+0x2a0], R9 ;  /* 0x0002a00906003986 */ /* 0x0001e2000c101924 */
[----:B------:R-:W-:Y:S01]  /*7d00*/  ISETP.GT.AND P3, PT, R3, 0xb9, PT ;  /* 0x000000b90300780c */ /* 0x000fe20003f64270 */
[----:B-1----:R-:W-:-:S02]  /*7d10*/  FMUL R11, R112, R154 ;  /* 0x0000009a700b7220 */ /* 0x002fc40000400000 */
[----:B------:R-:W-:Y:S01]  /*7d20*/  @P1 STG.E desc[UR36][R6.64+0x2a4], R111 ;  /* 0x0002a46f06001986 */ /* 0x000fe2000c101924 */
[----:B------:R-:W-:-:S03]  /*7d30*/  ISETP.GT.AND P1, PT, R3, 0xb8, PT ;  /* 0x000000b80300780c */ /* 0x000fc60003f24270 */
[----:B------:R1:W-:Y:S01]  /*7d40*/  @P5 STG.E desc[UR36][R4.64+0x2c0], R11 ;  /* 0x0002c00b04005986 */ /* 0x0003e2000c101924 */
[----:B------:R-:W-:Y:S01]  /*7d50*/  ISETP.GT.AND P5, PT, R0, RZ, P1 ;  /* 0x000000ff0000720c */ /* 0x000fe20000fa4270 */
[-C--:B0-----:R-:W-:Y:S02]  /*7d60*/  FMUL R9, R114, R154.reuse ;  /* 0x0000009a72097220 */ /* 0x081fe40000400000 */
[----:B------:R-:W-:Y:S01]  /*7d70*/  @P4 STG.E desc[UR36][R4.64+0x2c4], R113 ;  /* 0x0002c47104004986 */ /* 0x000fe2000c101924 */
[C---:B------:R-:W-:Y:S02]  /*7d80*/  ISETP.GT.AND P4, PT, R0.reuse, RZ, P3 ;  /* 0x000000ff0000720c */ /* 0x040fe40001f84270 */
[C---:B------:R-:W-:Y:S01]  /*7d90*/  ISETP.GT.AND P1, PT, R0.reuse, 0x8, P1 ;  /* 0x000000080000780c */ /* 0x040fe20000f24270 */
[----:B------:R0:W-:Y:S01]  /*7da0*/  @P0 STG.E desc[UR36][R6.64+0x2c0], R9 ;  /* 0x0002c00906000986 */ /* 0x0001e2000c101924 */
[C---:B------:R-:W-:Y:S02]  /*7db0*/  ISETP.GT.AND P0, PT, R3.reuse, 0xc0, PT ;  /* 0x000000c00300780c */ /* 0x040fe40003f04270 */
[----:B------:R-:W-:Y:S01]  /*7dc0*/  ISETP.GT.AND P3, PT, R0, 0x8, P3 ;  /* 0x000000080000780c */ /* 0x000fe20001f64270 */
[----:B-1----:R-:W-:Y:S01]  /*7dd0*/  FMUL R11, R116, R154 ;  /* 0x0000009a740b7220 */ /* 0x002fe20000400000 */
        /* <DEDUP_REMOVED lines=69> */
[----:B------:R-:W-:Y:S02]  /*8230*/  ISETP.GT.AND P3, PT, R0, 0x8, P3 ;  /* 0x000000080000780c */ /* 0x000fe40001f64270 */
[C---:B------:R-:W-:Y:S01]  /*8240*/  ISETP.GT.AND P0, PT, R3.reuse, 0xf0, PT ;  /* 0x000000f00300780c */ /* 0x040fe20003f04270 */
        /* <DEDUP_REMOVED lines=12> */
[-C--:B-1----:R-:W-:Y:S01]  /*8310*/  FMUL R11, R144, R154.reuse ;  /* 0x0000009a900b7220 */ /* 0x082fe20000400000 */
[----:B------:R-:W-:Y:S01]  /*8320*/  @P3 STG.E desc[UR36][R6.64+0x3a4], R143 ;  /* 0x0003a48f06003986 */ /* 0x000fe2000c101924 */
[----:B------:R-:W-:Y:S01]  /*8330*/  ISETP.GT.AND P3, PT, R3, 0xf8, PT ;  /* 0x000000f80300780c */ /* 0x000fe20003f64270 */
[----:B------:R-:W-:-:S02]  /*8340*/  FMUL R3, R146, R154 ;  /* 0x0000009a92037220 */ /* 0x000fc40000400000 */
[----:B------:R1:W-:Y:S01]  /*8350*/  @P5 STG.E desc[UR36][R4.64+0x3c0], R11 ;  /* 0x0003c00b04005986 */ /* 0x0003e2000c101924 */
[C---:B------:R-:W-:Y:S02]  /*8360*/  ISETP.GT.AND P5, PT, R0.reuse, RZ, P3 ;  /* 0x000000ff0000720c */ /* 0x040fe40001fa4270 */
[C---:B------:R-:W-:Y:S01]  /*8370*/  ISETP.GT.AND P3, PT, R0.reuse, 0x8, P3 ;  /* 0x000000080000780c */ /* 0x040fe20001f64270 */
[----:B------:R-:W-:Y:S01]  /*8380*/  @P4 STG.E desc[UR36][R4.64+0x3c4], R145 ;  /* 0x0003c49104004986 */ /* 0x000fe2000c101924 */
[----:B------:R-:W-:Y:S01]  /*8390*/  ISETP.GT.AND P4, PT, R0, RZ, P1 ;  /* 0x000000ff0000720c */ /* 0x000fe20000f84270 */
[-C--:B0-----:R-:W-:Y:S01]  /*83a0*/  FMUL R9, R148, R154.reuse ;  /* 0x0000009a94097220 */ /* 0x081fe20000400000 */
[----:B------:R-:W-:Y:S01]  /*83b0*/  ISETP.GT.AND P1, PT, R0, 0x8, P1 ;  /* 0x000000080000780c */ /* 0x000fe20000f24270 */
[----:B------:R-:W-:Y:S04]  /*83c0*/  @P0 STG.E desc[UR36][R6.64+0x3c0], R3 ;  /* 0x0003c00306000986 */ /* 0x000fe8000c101924 */
[----:B------:R-:W-:Y:S01]  /*83d0*/  @P2 STG.E desc[UR36][R6.64+0x3c4], R147 ;  /* 0x0003c49306002986 */ /* 0x000fe2000c101924 */
[----:B-1----:R-:W-:-:S03]  /*83e0*/  FMUL R11, R150, R154 ;  /* 0x0000009a960b7220 */ /* 0x002fc60000400000 */
[----:B------:R-:W-:Y:S04]  /*83f0*/  @P5 STG.E desc[UR36][R4.64+0x3e0], R9 ;  /* 0x0003e00904005986 */ /* 0x000fe8000c101924 */
[----:B------:R0:W-:Y:S02]  /*8400*/  @P4 STG.E desc[UR36][R4.64+0x3e4], R149 ;  /* 0x0003e49504004986 */ /* 0x0001e4000c101924 */
[----:B0-----:R-:W-:Y:S02]  /*8410*/  @P3 IMAD.MOV.U32 R4, RZ, RZ, R6 ;  /* 0x000000ffff043224 */ /* 0x001fe400078e0006 */
[----:B------:R-:W-:-:S05]  /*8420*/  @P3 IMAD.MOV.U32 R5, RZ, RZ, R7 ;  /* 0x000000ffff053224 */ /* 0x000fca00078e0007 */
[----:B------:R0:W-:Y:S04]  /*8430*/  @P3 STG.E desc[UR36][R4.64+0x3e0], R11 ;  /* 0x0003e00b04003986 */ /* 0x0001e8000c101924 */
[----:B------:R0:W-:Y:S02]  /*8440*/  @P1 STG.E desc[UR36][R6.64+0x3e4], R151 ;  /* 0x0003e49706001986 */ /* 0x0001e4000c101924 */
.L_x_282:
[----:B------:R-:W-:Y:S05]  /*8450*/  BSYNC B0 ;  /* 0x0000000000007941 */ /* 0x000fea0003800000 */
.L_x_28:
[----:B------:R-:W-:Y:S01]  /*8460*/  ULDC UR4, c[0x0][0xc] ;  /* 0x0000030000047ab9 */ /* 0x000fe20000000800 */
[----:B------:R-:W-:Y:S01]  /*8470*/  ULDC UR5, c[0x0][0x10] ;  /* 0x0000040000057ab9 */ /* 0x000fe20000000800 */
[----:B0-----:R-:W0:Y:S01]  /*8480*/  LDC R3, c[0x0][0x14] ;  /* 0x00000500ff037b82 */ /* 0x001e220000000800 */
[----:B------:R-:W-:Y:S01]  /*8490*/  UIMAD.WIDE.U32 UR4, UR4, UR5, URZ ;  /* 0x00000005040472a5 */ /* 0x000fe2000f8e003f */
[----:B------:R-:W-:Y:S01]  /*84a0*/  PRMT R0, RZ, 0x7610, R0 ;  /* 0x00007610ff007816 */ /* 0x000fe20000000000 */
[----:B------:R-:W-:Y:S02]  /*84b0*/  IMAD.MOV.U32 R152, RZ, RZ, -0x1 ;  /* 0xffffffffff987424 */ /* 0x000fe400078e00ff */
[----:B------:R-:W-:Y:S02]  /*84c0*/  IMAD.MOV.U32 R23, RZ, RZ, -0x1 ;  /* 0xffffffffff177424 */ /* 0x000fe400078e00ff */
[----:B0-----:R-:W-:-:S04]  /*84d0*/  IMAD.WIDE.U32 R16, R3, UR4, R16 ;  /* 0x0000000403107c25 */ /* 0x001fc8000f8e0010 */
[----:B------:R-:W-:Y:S01]  /*84e0*/  IMAD R3, R3, UR5, RZ ;  /* 0x0000000503037c24 */ /* 0x000fe2000f8e02ff */
[----:B------:R-:W-:Y:S02]  /*84f0*/  ULDC.64 UR4, c[0x0][0x650] ;  /* 0x0001940000047ab9 */ /* 0x000fe40000000a00 */
[----:B------:R-:W-:Y:S01]  /*8500*/  ISETP.GE.U32.AND P0, PT, R16, UR4, PT ;  /* 0x0000000410007c0c */ /* 0x000fe2000bf06070 */
[----:B------:R-:W-:-:S05]  /*8510*/  IMAD.IADD R17, R17, 0x1, R3 ;  /* 0x0000000111117824 */ /* 0x000fca00078e0203 */
[----:B------:R-:W-:-:S13]  /*8520*/  ISETP.GE.U32.AND.EX P0, PT, R17, UR5, PT, P0 ;  /* 0x0000000511007c0c */ /* 0x000fda000bf06100 */
[----:B------:R-:W-:Y:S05]  /*8530*/  @P0 BRA `(.L_x_283) ;  /* 0x0000000400640947 */ /* 0x000fea0003800000 */
[----:B------:R-:W0:Y:S01]  /*8540*/  S2R R12, SR_CTAID.X ;  /* 0x00000000000c7919 */ /* 0x000e220000002500 */
[----:B---3--:R-:W3:Y:S01]  /*8550*/  LDC.64 R10, c[0x0][0x628] ;  /* 0x00018a00ff0a7b82 */ /* 0x008ee20000000a00 */
[----:B------:R-:W-:Y:S01]  /*8560*/  ULDC UR4, c[0x0][0x150] ;  /* 0x0000540000047ab9 */ /* 0x000fe20000000800 */
[----:B-12-4-:R-:W-:Y:S01]  /*8570*/  IMAD.MOV.U32 R8, RZ, RZ, R16 ;  /* 0x000000ffff087224 */ /* 0x016fe200078e0010 */
[----:B------:R-:W1:Y:S01]  /*8580*/  S2R R24, SR_CTAID.Y ;  /* 0x0000000000187919 */ /* 0x000e620000002600 */
[----:B------:R-:W-:-:S04]  /*8590*/  IMAD.MOV.U32 R9, RZ, RZ, R17 ;  /* 0x000000ffff097224 */ /* 0x000fc800078e0011 */
[----:B------:R-:W2:Y:S08]  /*85a0*/  LDC R21, c[0x0][0x144] ;  /* 0x00005100ff157b82 */ /* 0x000eb00000000800 */
[----:B------:R-:W4:Y:S08]  /*85b0*/  LDC R0, c[0x0][0x630] ;  /* 0x00018c00ff007b82 */ /* 0x000f300000000800 */
[----:B------:R-:W1:Y:S01]  /*85c0*/  LDC.64 R14, c[0x0][0x620] ;  /* 0x00018800ff0e7b82 */ /* 0x000e620000000a00 */
[----:B---3--:R-:W-:-:S04]  /*85d0*/  ISETP.NE.U32.AND P0, PT, R10, RZ, PT ;  /* 0x000000ff0a00720c */ /* 0x008fc80003f05070 */
[----:B------:R-:W-:Y:S02]  /*85e0*/  ISETP.NE.AND.EX P0, PT, R11, RZ, PT, P0 ;  /* 0x000000ff0b00720c */ /* 0x000fe40003f05300 */
[----:B0-----:R-:W-:-:S05]  /*85f0*/  I2FP.F32.U32 R3, R12 ;  /* 0x0000000c00037245 */ /* 0x001fca0000201000 */
[----:B------:R-:W-:-:S04]  /*8600*/  FMUL R3, R3, UR4 ;  /* 0x0000000403037c20 */ /* 0x000fc80008400000 */
[----:B------:R0:W3:Y:S02]  /*8610*/  F2I.U32.TRUNC.NTZ R20, R3 ;  /* 0x0000000300147305 */ /* 0x0000e4000020f000 */
[----:B--2-4-:R-:W-:Y:S05]  /*8620*/  @!P0 BRA `(.L_x_284) ;  /* 0x0000000000288947 */ /* 0x014fea0003800000 */
[----:B0-----:R-:W0:Y:S02]  /*8630*/  LDC R3, c[0x0][0x634] ;  /* 0x00018d00ff037b82 */ /* 0x001e240000000800 */
        /* <DEDUP_REMOVED lines=9> */
.L_x_284:
[----:B------:R-:W2:Y:S01]  /*86d0*/  LDC.64 R30, c[0x0][0x640] ;  /* 0x00019000ff1e7b82 */ /* 0x000ea20000000a00 */
[-CC-:B------:R-:W-:Y:S01]  /*86e0*/  SHF.R.U64 R23, R8, R0.reuse, R9.reuse ;  /* 0x0000000008177219 */ /* 0x180fe20000001209 */
[----:B---3--:R-:W-:Y:S01]  /*86f0*/  IMAD.MOV R20, RZ, RZ, -R20 ;  /* 0x000000ffff147224 */ /* 0x008fe200078e0a14 */
[----:B------:R-:W-:Y:S01]  /*8700*/  SHF.R.U32.HI R0, RZ, R0, R9 ;  /* 0x00000000ff007219 */ /* 0x000fe20000011609 */
[----:B------:R-:W-:Y:S01]  /*8710*/  ULDC UR4, c[0x0][0x154] ;  /* 0x0000550000047ab9 */ /* 0x000fe20000000800 */
[----:B0-----:R-:W-:Y:S01]  /*8720*/  IADD3 R3, P0, RZ, -R23, RZ ;  /* 0x80000017ff037210 */ /* 0x001fe20007f1e0ff */
[----:B------:R-:W-:Y:S02]  /*8730*/  IMAD R26, R21, R20, R12 ;  /* 0x00000014151a7224 */ /* 0x000fe400078e020c */
[----:B------:R-:W0:Y:S01]  /*8740*/  LDC R6, c[0x0][0x618] ;  /* 0x00018600ff067b82 */ /* 0x000e220000000800 */
[----:B------:R-:W-:Y:S02]  /*8750*/  IMAD.MOV.U32 R7, RZ, RZ, 0x1 ;  /* 0x00000001ff077424 */ /* 0x000fe400078e00ff */
[----:B------:R-:W-:-:S04]  /*8760*/  IMAD.X R5, RZ, RZ, ~R0, P0 ;  /* 0x000000ffff057224 */ /* 0x000fc800000e0e00 */
[-C--:B-1----:R-:W-:Y:S01]  /*8770*/  IMAD R0, R5, R14.reuse, RZ ;  /* 0x0000000e05007224 */ /* 0x082fe200078e02ff */
[----:B------:R-:W1:Y:S01]  /*8780*/  LDC R8, c[0x0][0x608] ;  /* 0x00018200ff087b82 */ /* 0x000e620000000800 */
[----:B------:R-:W-:-:S04]  /*8790*/  IMAD.WIDE.U32 R4, R3, R14, R16 ;  /* 0x0000000e03047225 */ /* 0x000fc800078e0010 */
[----:B------:R-:W-:Y:S01]  /*87a0*/  IMAD R3, R3, R15, R0 ;  /* 0x0000000f03037224 */ /* 0x000fe200078e0200 */
[----:B------:R-:W-:Y:S02]  /*87b0*/  I2FP.F32.U32 R0, R24 ;  /* 0x0000001800007245 */ /* 0x000fe40000201000 */
[----:B------:R-:W3:Y:S01]  /*87c0*/  LDC R28, c[0x0][0x658] ;  /* 0x00019600ff1c7b82 */ /* 0x000ee20000000800 */
[----:B------:R-:W-:Y:S01]  /*87d0*/  IMAD.IADD R3, R5, 0x1, R3 ;  /* 0x0000000105037824 */ /* 0x000fe200078e0203 */
[----:B--2---:R-:W-:Y:S01]  /*87e0*/  ISETP.NE.U32.AND P0, PT, R30, RZ, PT ;  /* 0x000000ff1e00720c */ /* 0x004fe20003f05070 */
[----:B------:R-:W-:Y:S01]  /*87f0*/  FMUL R0, R0, UR4 ;  /* 0x0000000400007c20 */ /* 0x000fe20008400000 */
[----:B------:R-:W-:Y:S02]  /*8800*/  IMAD.MOV.U32 R5, RZ, RZ, -0x1 ;  /* 0xffffffffff057424 */ /* 0x000fe400078e00ff */
[----:B------:R-:W-:Y:S01]  /*8810*/  ISETP.NE.AND.EX P0, PT, R31, RZ, PT, P0 ;  /* 0x000000ff1f00720c */ /* 0x000fe20003f05300 */
[----:B------:R2:W4:Y:S01]  /*8820*/  F2I.U32.TRUNC.NTZ R13, R0 ;  /* 0x00000000000d7305 */ /* 0x000522000020f000 */
[----:B------:R-:W2:Y:S01]  /*8830*/  LDC R15, c[0x0][0x148] ;  /* 0x00005200ff0f7b82 */ /* 0x000ea20000000800 */
[----:B0-----:R-:W-:-:S02]  /*8840*/  SHF.R.U64 R12, R4, R6, R3 ;  /* 0x00000006040c7219 */ /* 0x001fc40000001203 */
[----:B------:R-:W-:-:S05]  /*8850*/  SHF.R.U32.HI R3, RZ, R6, R3 ;  /* 0x00000006ff037219 */ /* 0x000fca0000011603 */
[----:B------:R-:W0:Y:S01]  /*8860*/  LDC R20, c[0x0][0x600] ;  /* 0x00018000ff147b82 */ /* 0x000e220000000800 */
[-CC-:B-1----:R-:W-:Y:S02]  /*8870*/  SHF.R.U64 R10, R12, R8.reuse, R3.reuse ;  /* 0x000000080c0a7219 */ /* 0x182fe40000001203 */
[----:B------:R-:W-:-:S05]  /*8880*/  SHF.R.U32.HI R3, RZ, R8, R3 ;  /* 0x00000008ff037219 */ /* 0x000fca0000011603 */
[----:B------:R-:W1:Y:S01]  /*8890*/  LDC R21, c[0x0][0x648] ;  /* 0x00019200ff157b82 */ /* 0x000e620000000800 */
[-C--:B---3--:R-:W-:Y:S02]  /*88a0*/  SHF.L.U32 R4, R5, R28.reuse, RZ ;  /* 0x0000001c05047219 */ /* 0x088fe400000006ff */
[-CC-:B------:R-:W-:Y:S02]  /*88b0*/  SHF.R.U64 R14, R10, R28.reuse, R3.reuse ;  /* 0x0000001c0a0e7219 */ /* 0x180fe40000001203 */
[----:B------:R-:W-:Y:S02]  /*88c0*/  SHF.R.U32.HI R5, RZ, R28, R3 ;  /* 0x0000001cff057219 */ /* 0x000fe40000011603 */
[----:B------:R-:W-:Y:S01]  /*88d0*/  LOP3.LUT R153, RZ, R4, RZ, 0x33, !PT ;  /* 0x00000004ff997212 */ /* 0x000fe200078e33ff */
[----:B------:R-:W3:Y:S01]  /*88e0*/  LDC R25, c[0x0][0x638] ;  /* 0x00018e00ff197b82 */ /* 0x000ee20000000800 */
[----:B------:R-:W-:Y:S01]  /*88f0*/  SHF.L.U32 R28, R7, R28, RZ ;  /* 0x0000001c071c7219 */ /* 0x000fe200000006ff */
[----:B------:R-:W-:-:S06]  /*8900*/  IMAD.MOV.U32 R4, RZ, RZ, R14 ;  /* 0x000000ffff047224 */ /* 0x000fcc00078e000e */
[----:B------:R-:W0:Y:S01]  /*8910*/  LDC R27, c[0x0][0x610] ;  /* 0x00018400ff1b7b82 */ /* 0x000e220000000800 */
[----:B----4-:R-:W-:Y:S05]  /*8920*/  @!P0 BRA `(.L_x_285) ;  /* 0x0000000000288947 */ /* 0x010fea0003800000 */
[----:B------:R-:W4:Y:S02]  /*8930*/  LDC R3, c[0x0][0x64c] ;  /* 0x00019300ff037b82 */ /* 0x000f240000000800 */
[----:B----4-:R-:W-:-:S05]  /*8940*/  IADD3 R3, P0, R14, R3, RZ ;  /* 0x000000030e037210 */ /* 0x010fca0007f1e0ff */
        /* <DEDUP_REMOVED lines=8> */
.L_x_285:
[----:B------:R-:W-:Y:S01]  /*89d0*/  ISETP.NE.AND P0, PT, R2, 0x1, PT ;  /* 0x000000010200780c */ /* 0x000fe20003f05270 */
[----:B------:R-:W-:Y:S01]  /*89e0*/  IMAD.MOV R13, RZ, RZ, -R13 ;  /* 0x000000ffff0d7224 */ /* 0x000fe200078e0a0d */
[----:B-12---:R-:W-:Y:S01]  /*89f0*/  SHF.R.U64 R0, R4, R21, R5 ;  /* 0x0000001504007219 */ /* 0x006fe20000001205 */
[----:B0-----:R-:W-:Y:S01]  /*8a00*/  VIADD R5, R20, 0xffffffff ;  /* 0xffffffff14057836 */ /* 0x001fe20000000000 */
[----:B------:R-:W-:-:S03]  /*8a10*/  LOP3.LUT R153, R10, R153, RZ, 0xc0, !PT ;  /* 0x000000990a997212 */ /* 0x000fc600078ec0ff */
[----:B------:R-:W-:Y:S01]  /*8a20*/  IMAD.MOV R3, RZ, RZ, -R0 ;  /* 0x000000ffff037224 */ /* 0x000fe200078e0a00 */
[----:B------:R-:W-:Y:S01]  /*8a30*/  LOP3.LUT R5, R12, R5, RZ, 0xc0, !PT ;  /* 0x000000050c057212 */ /* 0x000fe200078ec0ff */
[----:B------:R-:W-:Y:S02]  /*8a40*/  IMAD R153, R28, R0, R153 ;  /* 0x000000001c997224 */ /* 0x000fe400078e0299 */
[----:B---3--:R-:W-:Y:S02]  /*8a50*/  IMAD R0, R3, R25, R14 ;  /* 0x0000001903007224 */ /* 0x008fe400078e020e */
[----:B------:R-:W-:Y:S02]  /*8a60*/  @P0 IMAD R26, R15, R13, R24 ;  /* 0x0000000d0f1a0224 */ /* 0x000fe400078e0218 */
[----:B------:R-:W-:Y:S02]  /*8a70*/  IMAD R4, R0, R20, R5 ;  /* 0x0000001400047224 */ /* 0x000fe400078e0205 */
[----:B------:R-:W-:-:S02]  /*8a80*/  IMAD R153, R153, R27, R26 ;  /* 0x0000001b99997224 */ /* 0x000fc400078e021a */
[----:B------:R-:W-:-:S03]  /*8a90*/  IMAD.MOV.U32 R3, RZ, RZ, 0x1 ;  /* 0x00000001ff037424 */ /* 0x000fc600078e00ff */
[----:B------:R-:W-:Y:S02]  /*8aa0*/  SEL R152, R4, R153, !P0 ;  /* 0x0000009904987207 */ /* 0x000fe40004000000 */
[----:B------:R-:W-:Y:S02]  /*8ab0*/  PRMT R0, R3, 0x7610, R0 ;  /* 0x0000761003007816 */ /* 0x000fe40000000000 */
[----:B------:R-:W-:-:S07]  /*8ac0*/  SEL R153, R153, R4, !P0 ;  /* 0x0000000499997207 */ /* 0x000fce0004000000 */
.L_x_283:
[----:B------:R-:W-:-:S13]  /*8ad0*/  LOP3.LUT P0, RZ, R0, 0xff, RZ, 0xc0, !PT ;  /* 0x000000ff00ff7812 */ /* 0x000fda000780c0ff */
[----:B------:R-:W-:Y:S05]  /*8ae0*/  @P0 BRA `(.L_x_286) ;  /* 0xffffff8400000947 */ /* 0x000fea000383ffff */
[----:B------:R-:W-:Y:S05]  /*8af0*/  EXIT ;  /* 0x000000000000794d */ /* 0x000fea0003800000 */
.L_x_3:
[----:B0-----:R-:W-:Y:S01]  /*8b00*/  ULDC.64 UR4, c[0x0][0x650] ;  /* 0x0001940000047ab9 */ /* 0x001fe20000000a00 */
        /* <DEDUP_REMOVED lines=25> */
.L_x_288:
[--C-:B------:R-:W-:Y:S01]  /*8ca0*/  SHF.R.U64 R12, R10, R14, R11.reuse ;  /* 0x0000000e0a0c7219 */ /* 0x100fe2000000120b */
[----:B------:R-:W0:Y:S01]  /*8cb0*/  LDC R22, c[0x0][0x618] ;  /* 0x00018600ff167b82 */ /* 0x000e220000000800 */
[----:B------:R-:W-:Y:S01]  /*8cc0*/  I2FP.F32.U32 R6, R4 ;  /* 0x0000000400067245 */ /* 0x000fe20000201000 */
[----:B------:R-:W-:Y:S01]  /*8cd0*/  ULDC UR4, c[0x0][0x150] ;  /* 0x0000540000047ab9 */ /* 0x000fe20000000800 */
[----:B------:R-:W-:Y:S02]  /*8ce0*/  SHF.R.U32.HI R5, RZ, R14, R11 ;  /* 0x0000000eff057219 */ /* 0x000fe4000001160b */
[----:B------:R-:W-:Y:S01]  /*8cf0*/  IADD3 R9, P0, RZ, -R12, RZ ;  /* 0x8000000cff097210 */ /* 0x000fe20007f1e0ff */
[----:B------:R-:W-:Y:S01]  /*8d00*/  FMUL R11, R6, UR4 ;  /* 0x00000004060b7c20 */ /* 0x000fe20008400000 */
[----:B------:R-:W-:Y:S01]  /*8d10*/  ULDC UR4, c[0x0][0x154] ;  /* 0x0000550000047ab9 */ /* 0x000fe20000000800 */
[----:B------:R-:W1:Y:S02]  /*8d20*/  LDC.64 R24, c[0x0][0x640] ;  /* 0x00019000ff187b82 */ /* 0x000e640000000a00 */
[----:B------:R-:W-:-:S02]  /*8d30*/  IMAD.X R5, RZ, RZ, ~R5, P0 ;  /* 0x000000ffff057224 */ /* 0x000fc400000e0e05 */
[----:B------:R-:W2:Y:S01]  /*8d40*/  F2I.U32.TRUNC.NTZ R11, R11 ;  /* 0x0000000b000b7305 */ /* 0x000ea2000020f000 */
[----:B------:R-:W-:-:S03]  /*8d50*/  IMAD.WIDE.U32 R6, R9, R20, R16 ;  /* 0x0000001409067225 */ /* 0x000fc600078e0010 */
[----:B------:R-:W3:Y:S01]  /*8d60*/  LDC R13, c[0x0][0x144] ;  /* 0x00005100ff0d7b82 */ /* 0x000ee20000000800 */
[----:B------:R-:W-:-:S04]  /*8d70*/  IMAD R8, R5, R20, RZ ;  /* 0x0000001405087224 */ /* 0x000fc800078e02ff */
[----:B------:R-:W-:Y:S02]  /*8d80*/  IMAD R5, R9, R21, R8 ;  /* 0x0000001509057224 */ /* 0x000fe400078e0208 */
[----:B------:R-:W-:Y:S01]  /*8d90*/  IMAD.MOV.U32 R8, RZ, RZ, -0x1 ;  /* 0xffffffffff087424 */ /* 0x000fe200078e00ff */
[----:B------:R-:W4:Y:S01]  /*8da0*/  LDC R14, c[0x0][0x608] ;  /* 0x00018200ff0e7b82 */ /* 0x000f220000000800 */
[----:B------:R-:W-:Y:S01]  /*8db0*/  IMAD.IADD R5, R7, 0x1, R5 ;  /* 0x0000000107057824 */ /* 0x000fe200078e0205 */
[----:B------:R-:W-:-:S04]  /*8dc0*/  I2FP.F32.U32 R7, R3 ;  /* 0x0000000300077245 */ /* 0x000fc80000201000 */
[-C--:B0-----:R-:W-:Y:S01]  /*8dd0*/  SHF.R.U64 R10, R6, R22.reuse, R5 ;  /* 0x00000016060a7219 */ /* 0x081fe20000001205 */
[----:B--2---:R-:W-:Y:S01]  /*8de0*/  IMAD.MOV R6, RZ, RZ, -R11 ;  /* 0x000000ffff067224 */ /* 0x004fe200078e0a0b */
[----:B------:R-:W0:Y:S01]  /*8df0*/  LDC R9, c[0x0][0x658] ;  /* 0x00019600ff097b82 */ /* 0x000e220000000800 */
[----:B-1----:R-:W-:Y:S01]  /*8e00*/  ISETP.NE.U32.AND P0, PT, R24, RZ, PT ;  /* 0x000000ff1800720c */ /* 0x002fe20003f05070 */
[----:B------:R-:W-:Y:S01]  /*8e10*/  FMUL R7, R7, UR4 ;  /* 0x0000000407077c20 */ /* 0x000fe20008400000 */
[----:B------:R-:W-:Y:S02]  /*8e20*/  SHF.R.U32.HI R5, RZ, R22, R5 ;  /* 0x00000016ff057219 */ /* 0x000fe40000011605 */
[----:B------:R-:W-:-:S03]  /*8e30*/  ISETP.NE.AND.EX P0, PT, R25, RZ, PT, P0 ;  /* 0x000000ff1900720c */ /* 0x000fc60003f05300 */
[----:B------:R-:W1:Y:S01]  /*8e40*/  LDC R20, c[0x0][0x148] ;  /* 0x00005200ff147b82 */ /* 0x000e620000000800 */
[----:B---3--:R-:W-:Y:S02]  /*8e50*/  IMAD R23, R13, R6, R4 ;  /* 0x000000060d177224 */ /* 0x008fe400078e0204 */
[----:B------:R-:W-:-:S05]  /*8e60*/  IMAD.MOV.U32 R6, RZ, RZ, 0x1 ;  /* 0x00000001ff067424 */ /* 0x000fca00078e00ff */
[----:B------:R-:W2:Y:S01]  /*8e70*/  LDC R21, c[0x0][0x600] ;  /* 0x00018000ff157b82 */ /* 0x000ea20000000800 */
[-CC-:B----4-:R-:W-:Y:S02]  /*8e80*/  SHF.R.U64 R13, R10, R14.reuse, R5.reuse ;  /* 0x0000000e0a0d7219 */ /* 0x190fe40000001205 */
[----:B------:R-:W-:Y:S02]  /*8e90*/  SHF.R.U32.HI R4, RZ, R14, R5 ;  /* 0x0000000eff047219 */ /* 0x000fe40000011605 */
[----:B------:R3:W4:Y:S03]  /*8ea0*/  F2I.U32.TRUNC.NTZ R14, R7 ;  /* 0x00000007000e7305 */ /* 0x000726000020f000 */
[----:B------:R-:W1:Y:S01]  /*8eb0*/  LDC R26, c[0x0][0x648] ;  /* 0x00019200ff1a7b82 */ /* 0x000e620000000800 */
[-C--:B0-----:R-:W-:Y:S02]  /*8ec0*/  SHF.R.U64 R15, R13, R9.reuse, R4 ;  /* 0x000000090d0f7219 */ /* 0x081fe40000001204 */
[----:B------:R-:W-:-:S02]  /*8ed0*/  SHF.L.U32 R8, R8, R9, RZ ;  /* 0x0000000908087219 */ /* 0x000fc400000006ff */
[-C--:B------:R-:W-:Y:S01]  /*8ee0*/  SHF.R.U32.HI R5, RZ, R9.reuse, R4 ;  /* 0x00000009ff057219 */ /* 0x080fe20000011604 */
[----:B------:R-:W-:Y:S01]  /*8ef0*/  IMAD.MOV.U32 R4, RZ, RZ, R15 ;  /* 0x000000ffff047224 */ /* 0x000fe200078e000f */
[----:B------:R-:W-:Y:S01]  /*8f00*/  SHF.L.U32 R22, R6, R9, RZ ;  /* 0x0000000906167219 */ /* 0x000fe200000006ff */
[----:B------:R-:W0:Y:S01]  /*8f10*/  LDC R27, c[0x0][0x638] ;  /* 0x00018e00ff1b7b82 */ /* 0x000e220000000800 */
[----:B------:R-:W-:-:S07]  /*8f20*/  LOP3.LUT R28, RZ, R8, RZ, 0x33, !PT ;  /* 0x00000008ff1c7212 */ /* 0x000fce00078e33ff */
        /* <DEDUP_REMOVED lines=12> */
.L_x_289:
[----:B------:R-:W-:Y:S01]  /*8ff0*/  ISETP.NE.AND P0, PT, R2, 0x1, PT ;  /* 0x000000010200780c */ /* 0x000fe20003f05270 */
[----:B--2---:R-:W-:Y:S01]  /*9000*/  VIADD R7, R21, 0xffffffff ;  /* 0xffffffff15077836 */ /* 0x004fe20000000000 */
[----:B-1----:R-:W-:Y:S01]  /*9010*/  SHF.R.U64 R5, R4, R26, R5 ;  /* 0x0000001a04057219 */ /* 0x002fe20000001205 */
[----:B------:R-:W-:Y:S01]  /*9020*/  IMAD.MOV R14, RZ, RZ, -R14 ;  /* 0x000000ffff0e7224 */ /* 0x000fe200078e0a0e */
[----:B------:R-:W-:Y:S01]  /*9030*/  LOP3.LUT R4, R13, R28, RZ, 0xc0, !PT ;  /* 0x0000001c0d047212 */ /* 0x000fe200078ec0ff */
[----:B------:R-:W-:Y:S01]  /*9040*/  IMAD.MOV.U32 R8, RZ, RZ, R12 ;  /* 0x000000ffff087224 */ /* 0x000fe200078e000c */
[----:B------:R-:W-:Y:S01]  /*9050*/  LOP3.LUT R10, R10, R7, RZ, 0xc0, !PT ;  /* 0x000000070a0a7212 */ /* 0x000fe200078ec0ff */
[----:B------:R-:W-:Y:S02]  /*9060*/  IMAD.MOV R6, RZ, RZ, -R5 ;  /* 0x000000ffff067224 */ /* 0x000fe400078e0a05 */
[----:B------:R-:W-:-:S04]  /*9070*/  IMAD R4, R22, R5, R4 ;  /* 0x0000000516047224 */ /* 0x000fc800078e0204 */
[----:B------:R-:W-:Y:S02]  /*9080*/  @P0 IMAD R23, R20, R14, R3 ;  /* 0x0000000e14170224 */ /* 0x000fe400078e0203 */
[----:B0-----:R-:W-:Y:S02]  /*9090*/  IMAD R3, R6, R27, R15 ;  /* 0x0000001b06037224 */ /* 0x001fe400078e020f */
[----:B------:R-:W-:Y:S02]  /*90a0*/  IMAD R7, R4, R29, R23 ;  /* 0x0000001d04077224 */ /* 0x000fe400078e0217 */
[----:B------:R-:W-:Y:S02]  /*90b0*/  IMAD R4, R3, R21, R10 ;  /* 0x0000001503047224 */ /* 0x000fe400078e020a */
[----:B------:R-:W-:-:S03]  /*90c0*/  IMAD.MOV.U32 R6, RZ, RZ, 0x1 ;  /* 0x00000001ff067424 */ /* 0x000fc600078e00ff */
[----:B------:R-:W-:Y:S02]  /*90d0*/  SEL R9, R4, R7, !P0 ;  /* 0x0000000704097207 */ /* 0x000fe40004000000 */
[----:B------:R-:W-:-:S07]  /*90e0*/  SEL R7, R7, R4, !P0 ;  /* 0x0000000407077207 */ /* 0x000fce0004000000 */
.L_x_287:
[----:B------:R-:W-:-:S08]  /*90f0*/  NOP ;  /* 0x0000000000007918 */ /* 0x000fd00000000000 */
[----:B------:R-:W0:-:S00]  /*9100*/  USETMAXREG.DEALLOC.CTAPOOL 0x28 ;  /* 0x00000028000079c8 */ /* 0x000e0000080e0500 */
[----:B0-----:R-:W-:-:S13]  /*9110*/  ISETP.NE.AND P0, PT, R0, RZ, PT ;  /* 0x000000ff0000720c */ /* 0x001fda0003f05270 */
[----:B------:R-:W-:Y:S05]  /*9120*/  @P0 EXIT ;  /* 0x000000000000094d */ /* 0x000fea0003800000 */
[----:B------:R-:W-:Y:S01]  /*9130*/  LOP3.LUT P0, RZ, R6, 0xff, RZ, 0xc0, !PT ;  /* 0x000000ff06ff7812 */ /* 0x000fe2000780c0ff */
[----:B------:R-:W-:Y:S02]  /*9140*/  IMAD.MOV.U32 R3, RZ, RZ, 0x1 ;  /* 0x00000001ff037424 */ /* 0x000fe400078e00ff */
[----:B------:R-:W-:-:S10]  /*9150*/  IMAD.MOV.U32 R0, RZ, RZ, RZ ;  /* 0x000000ffff007224 */ /* 0x000fd400078e00ff */
[----:B------:R-:W-:Y:S05]  /*9160*/  @!P0 BRA `(.L_x_290) ;  /* 0x0000000c00648947 */ /* 0x000fea0003800000 */
[----:B------:R-:W0:Y:S01]  /*9170*/  LDC R0, c[0x0][0x28c] ;  /* 0x0000a300ff007b82 */ /* 0x000e220000000800 */
[----:B------:R-:W-:Y:S01]  /*9180*/  ULDC UR5, c[0x0][0x658] ;  /* 0x0001960000057ab9 */ /* 0x000fe20000000800 */
[----:B------:R-:W-:Y:S01]  /*9190*/  UMOV UR7, 0xffffffff ;  /* 0xffffffff00077882 */ /* 0x000fe20000000000 */
[----:B------:R-:W-:Y:S01]  /*91a0*/  ULDC UR6, c[0x0][0xc] ;  /* 0x0000030000067ab9 */ /* 0x000fe20000000800 */
[----:B------:R-:W-:Y:S01]  /*91b0*/  USHF.L.U32 UR9, UR7, UR5, URZ ;  /* 0x0000000507097299 */ /* 0x000fe2000800063f */
[C---:B------:R-:W-:Y:S01]  /*91c0*/  LOP3.LUT P2, RZ, R18.reuse, 0x7f, RZ, 0xc0, !PT ;  /* 0x0000007f12ff7812 */ /* 0x040fe2000784c0ff */
[----:B------:R-:W-:Y:S01]  /*91d0*/  UMOV UR8, 0x1 ;  /* 0x0000000100087882 */ /* 0x000fe20000000000 */
[----:B------:R-:W-:Y:S01]  /*91e0*/  ULDC UR7, c[0x0][0x10] ;  /* 0x0000040000077ab9 */ /* 0x000fe20000000800 */
[----:B------:R-:W-:Y:S01]  /*91f0*/  LOP3.LUT P0, RZ, R18, 0x1f, RZ, 0xc0, !PT ;  /* 0x0000001f12ff7812 */ /* 0x000fe2000780c0ff */
[----:B------:R-:W-:Y:S01]  /*9200*/  UIMAD.WIDE.U32 UR6, UR6, UR7, URZ ;  /* 0x00000007060672a5 */ /* 0x000fe2000f8e003f */
[----:B------:R-:W-:Y:S01]  /*9210*/  BSSY B0, `(.L_x_290) ;  /* 0x00000ce000007945 */ /* 0x000fe20003800000 */
[----:B------:R-:W-:Y:S01]  /*9220*/  USHF.L.U32 UR5, UR8, UR5, URZ ;  /* 0x0000000508057299 */ /* 0x000fe2000800063f */
[----:B------:R-:W-:Y:S01]  /*9230*/  IMAD.MOV.U32 R11, RZ, RZ, 0x1 ;  /* 0x00000001ff0b7424 */ /* 0x000fe200078e00ff */
[----:B------:R-:W-:Y:S01]  /*9240*/  LOP3.LUT R18, R19, 0x2, RZ, 0xfc, !PT ;  /* 0x0000000213127812 */ /* 0x000fe200078efcff */
[----:B------:R-:W-:Y:S01]  /*9250*/  ULDC UR8, c[0x0][0x14] ;  /* 0x0000050000087ab9 */ /* 0x000fe20000000800 */
[----:B------:R-:W-:Y:S01]  /*9260*/  PLOP3.LUT P0, PT, P0, P2, PT, 0x8a, 0x0 ;  /* 0x000000000000781c */ /* 0x000fe20000705172 */
[----:B------:R-:W-:-:S02]  /*9270*/  UIMAD.WIDE.U32 UR30, UR6, UR8, URZ ;  /* 0x00000008061e72a5 */ /* 0x000fc4000f8e003f */
[----:B------:R-:W-:Y:S01]  /*9280*/  UIMAD UR7, UR7, UR8, URZ ;  /* 0x00000008070772a4 */ /* 0x000fe2000f8e023f */
[----:B------:R-:W-:Y:S01]  /*9290*/  ULDC UR4, c[0x0][0x600] ;  /* 0x0001800000047ab9 */ /* 0x000fe20000000800 */
[----:B------:R-:W-:Y:S02]  /*92a0*/  ULOP3.LUT UR6, URZ, UR9, URZ, 0x33, !UPT ;  /* 0x000000093f067292 */ /* 0x000fe4000f8e333f */
[----:B------:R-:W-:Y:S01]  /*92b0*/  UIADD3 UR4, UR4, -0x1, URZ ;  /* 0xffffffff04047890 */ /* 0x000fe2000fffe03f */
[----:B0-----:R-:W-:Y:S01]  /*92c0*/  VIADD R0, R0, 0x3f ;  /* 0x0000003f00007836 */ /* 0x001fe20000000000 */
[----:B------:R-:W-:Y:S01]  /*92d0*/  UIADD3 UR7, UR31, UR7, URZ ;  /* 0x000000071f077290 */ /* 0x000fe2000fffe03f */
[----:B------:R-:W-:-:S03]  /*92e0*/  ULDC.64 UR38, c[0x0][0x198] ;  /* 0x0000660000267ab9 */ /* 0x000fc60000000a00 */
[----:B------:R-:W-:-:S04]  /*92f0*/  SHF.R.S32.HI R3, RZ, 0x1f, R0 ;  /* 0x0000001fff037819 */ /* 0x000fc80000011400 */
[----:B------:R-:W-:Y:S01]  /*9300*/  LEA.HI R3, R3, R0, RZ, 0x6 ;  /* 0x0000000003037211 */ /* 0x000fe200078f30ff */
[----:B------:R-:W-:-:S03]  /*9310*/  IMAD.MOV.U32 R0, RZ, RZ, RZ ;  /* 0x000000ffff007224 */ /* 0x000fc600078e00ff */
[----:B------:R-:W-:Y:S01]  /*9320*/  SHF.R.S32.HI R13, RZ, 0x6, R3 ;  /* 0x00000006ff0d7819 */ /* 0x000fe20000011403 */
[----:B------:R-:W-:-:S04]  /*9330*/  IMAD.MOV.U32 R3, RZ, RZ, 0x1 ;  /* 0x00000001ff037424 */ /* 0x000fc800078e00ff */
[----:B------:R-:W-:-:S07]  /*9340*/  VIADD R10, R13, 0x1 ;  /* 0x000000010d0a7836 */ /* 0x000fce0000000000 */
.L_x_302:
[----:B------:R-:W-:-:S03]  /*9350*/  UMOV UR8, 0xffffffff ;  /* 0xffffffff00087882 */ /* 0x000fc60000000000 */
[----:B------:R-:W-:Y:S05]  /*9360*/  BRA.DIV UR8, `(.L_x_291) ;  /* 0x0000000e08887947 */ /* 0x000fea000b800000 */
[----:B------:R-:W-:-:S13]  /*9370*/  ELECT P6, URZ, PT ;  /* 0x00000000003f782f */ /* 0x000fda00038c0000 */
.L_x_311:
[----:B------:R-:W0:Y:S01]  /*9380*/  LDC R4, c[0x0][0x28c] ;  /* 0x0000a300ff047b82 */ /* 0x000e220000000800 */
[----:B------:R-:W-:Y:S01]  /*9390*/  BSSY B1, `(.L_x_292) ;  /* 0x0000043000017945 */ /* 0x000fe20003800000 */
[----:B0-----:R-:W-:-:S13]  /*93a0*/  ISETP.LT.OR P6, PT, R4, 0x1, !P6 ;  /* 0x000000010400780c */ /* 0x001fda00077c1670 */
[----:B------:R-:W-:Y:S05]  /*93b0*/  @P6 BRA `(.L_x_293) ;  /* 0x0000000400006947 */ /* 0x000fea0003800000 */
[----:B------:R-:W-:Y:S02]  /*93c0*/  IMAD.SHL.U32 R14, R7, 0x80, RZ ;  /* 0x00000080070e7824 */ /* 0x000fe400078e00ff */
[----:B------:R-:W-:Y:S02]  /*93d0*/  IMAD.SHL.U32 R15, R9, 0x100, RZ ;  /* 0x00000100090f7824 */ /* 0x000fe400078e00ff */
[----:B------:R-:W-:Y:S02]  /*93e0*/  IMAD.MOV.U32 R20, RZ, RZ, RZ ;  /* 0x000000ffff147224 */ /* 0x000fe400078e00ff */
[----:B------:R-:W-:Y:S02]  /*93f0*/  IMAD.MOV.U32 R4, RZ, RZ, R10 ;  /* 0x000000ffff047224 */ /* 0x000fe400078e000a */
[----:B------:R-:W-:Y:S02]  /*9400*/  IMAD.MOV.U32 R5, RZ, RZ, R3 ;  /* 0x000000ffff057224 */ /* 0x000fe400078e0003 */
[----:B------:R-:W-:-:S07]  /*9410*/  IMAD.MOV.U32 R6, RZ, RZ, R0 ;  /* 0x000000ffff067224 */ /* 0x000fce00078e0000 */
.L_x_297:
[----:B------:R-:W0:Y:S01]  /*9420*/  S2R R12, SR_CgaCtaId ;  /* 0x00000000000c7919 */ /* 0x000e220000008800 */
[----:B------:R-:W-:Y:S01]  /*9430*/  MOV R7, 0x400 ;  /* 0x0000040000077802 */ /* 0x000fe20000000f00 */
[----:B------:R-:W1:Y:S03]  /*9440*/  @!P2 LDC R9, c[0x0][0x500] ;  /* 0x00014000ff09ab82 */ /* 0x000e660000000800 */
[----:B0-----:R-:W-:Y:S02]  /*9450*/  LEA R21, R12, R7, 0x18 ;  /* 0x000000070c157211 */ /* 0x001fe400078ec0ff */
[----:B------:R-:W-:-:S03]  /*9460*/  SHF.L.U32 R7, R5, 0x1f, RZ ;  /* 0x0000001f05077819 */ /* 0x000fc600000006ff */
[----:B------:R-:W-:-:S04]  /*9470*/  IMAD R12, R6, 0x8, R21 ;  /* 0x00000008060c7824 */ /* 0x000fc800078e0215 */
[----:B------:R-:W0:Y:S02]  /*9480*/  SYNCS.PHASECHK.TRANS64.TRYWAIT P1, [R12+URZ+0x10], R7 ;  /* 0x000010070c0075a7 */ /* 0x000e24000802017f */
[----:B01----:R-:W-:Y:S05]  /*9490*/  @!P1 BRA `(.L_x_294) ;  /* 0x0000000c005c9947 */ /* 0x003fea0003800000 */
.L_x_312:
[----:B0-----:R-:W-:Y:S01]  /*94a0*/  PRMT R7, R18, 0x9910, RZ ;  /* 0x0000991012077816 */ /* 0x001fe200000000ff */
[----:B------:R0:W-:Y:S03]  /*94b0*/  @!P2 SYNCS.ARRIVE.TRANS64 RZ, [R12+URZ], R9 ;  /* 0x000000090cffa9a7 */ /* 0x0001e6000800003f */
[----:B------:R-:W-:-:S13]  /*94c0*/  ISETP.NE.AND P1, PT, R7, 0x2, PT ;  /* 0x000000020700780c */ /* 0x000fda0003f25270 */
[----:B0-----:R-:W-:Y:S05]  /*94d0*/  @P1 BRA `(.L_x_295) ;  /* 0x0000000000041947 */ /* 0x001fea0003800000 */
[----:B------:R-:W-:Y:S01]  /*94e0*/  BPT.TRAP 0x1 ;  /* 0x000000040000795c */ /* 0x000fe20000300000 */
.L_x_295:
[----:B------:R-:W-:Y:S05]  /*94f0*/  @P0 BRA `(.L_x_296) ;  /* 0x0000000000040947 */ /* 0x000fea0003800000 */
[----:B------:R-:W-:Y:S01]  /*9500*/  BPT.TRAP 0x1 ;  /* 0x000000040000795c */ /* 0x000fe20000300000 */
.L_x_296:
[--C-:B------:R-:W-:Y:S01]  /*9510*/  IMAD R7, R6, 0x8000, R21.reuse ;  /* 0x0000800006077824 */ /* 0x100fe200078e0215 */
[----:B------:R-:W-:Y:S01]  /*9520*/  R2UR UR34, R20 ;  /* 0x00000000142272ca */ /* 0x000fe200000e0000 */
[----:B------:R-:W-:Y:S01]  /*9530*/  IMAD R21, R6, 0x10000, R21 ;  /* 0x0001000006157824 */ /* 0x000fe200078e0215 */
[----:B------:R-:W-:Y:S01]  /*9540*/  R2UR UR33, R12 ;  /* 0x000000000c2172ca */ /* 0x000fe200000e0000 */
[----:B------:R-:W-:Y:S01]  /*9550*/  VIADD R4, R4, 0xffffffff ;  /* 0xffffffff04047836 */ /* 0x000fe20000000000 */
[----:B------:R-:W-:Y:S01]  /*9560*/  R2UR UR24, R7 ;  /* 0x00000000071872ca */ /* 0x000fe200000e0000 */
[----:B------:R-:W-:Y:S01]  /*9570*/  UIADD3 UR14, UP0, UR38, 0xf0, URZ ;  /* 0x000000f0260e7890 */ /* 0x000fe2000ff1e03f */
[----:B------:R-:W-:Y:S01]  /*9580*/  R2UR UR8, R21 ;  /* 0x00000000150872ca */ /* 0x000fe200000e0000 */
[----:B------:R-:W-:Y:S01]  /*9590*/  UIADD3 UR40, UP1, UR38, 0x1f0, URZ ;  /* 0x000001f026287890 */ /* 0x000fe2000ff3e03f */
[----:B------:R-:W-:Y:S01]  /*95a0*/  R2UR UR36, R8 ;  /* 0x00000000082472ca */ /* 0x000fe200000e0000 */
[----:B------:R-:W-:Y:S01]  /*95b0*/  UIADD3.X UR15, URZ, UR39, URZ, UP0, !UPT ;  /* 0x000000273f0f7290 */ /* 0x000fe200087fe43f */
[----:B------:R-:W-:Y:S01]  /*95c0*/  R2UR UR35, R14 ;  /* 0x000000000e2372ca */ /* 0x000fe200000e0000 */
[----:B------:R-:W-:Y:S01]  /*95d0*/  UIADD3.X UR41, URZ, UR39, URZ, UP1, !UPT ;  /* 0x000000273f297290 */ /* 0x000fe20008ffe43f */
[----:B------:R-:W-:Y:S01]  /*95e0*/  R2UR UR19, R15 ;  /* 0x000000000f1372ca */ /* 0x000fe200000e0000 */
[----:B------:R-:W-:Y:S01]  /*95f0*/  UIADD3 UR26, UR34, 0x20, URZ ;  /* 0x00000020221a7890 */ /* 0x000fe2000fffe03f */
[----:B------:R-:W-:Y:S01]  /*9600*/  ISETP.GT.AND P3, PT, R4, 0x1, PT ;  /* 0x000000010400780c */ /* 0x000fe20003f64270 */
[----:B------:R-:W-:Y:S01]  /*9610*/  VIADD R6, R6, 0x1 ;  /* 0x0000000106067836 */ /* 0x000fe20000000000 */
[----:B------:R-:W-:Y:S01]  /*9620*/  UMOV UR22, 0x0 ;  /* 0x0000000000167882 */ /* 0x000fe20000000000 */
[----:B------:R-:W-:Y:S01]  /*9630*/  UIADD3 UR32, UR24, 0x100, URZ ;  /* 0x0000010018207890 */ /* 0x000fe2000fffe03f */
[----:B------:R-:W-:Y:S01]  /*9640*/  VIADD R20, R20, 0x40 ;  /* 0x0000004014147836 */ /* 0x000fe20000000000 */
[----:B------:R-:W-:Y:S01]  /*9650*/  UIADD3 UR24, UR24, 0x4100, URZ ;  /* 0x0000410018187890 */ /* 0x000fe2000fffe03f */
[----:B------:R-:W-:Y:S01]  /*9660*/  ISETP.NE.AND P1, PT, R6, 0x2, PT ;  /* 0x000000020600780c */ /* 0x000fe20003f25270 */
[----:B------:R-:W-:-:S02]  /*9670*/  UIADD3 UR16, UR8, 0x10100, URZ ;  /* 0x0001010008107890 */ /* 0x000fc4000fffe03f */
[----:B------:R-:W-:Y:S01]  /*9680*/  UIADD3 UR8, UR8, 0x18100, URZ ;  /* 0x0001810008087890 */ /* 0x000fe2000fffe03f */
[----:B------:R-:W-:Y:S01]  /*9690*/  SEL R12, RZ, 0x1, P1 ;  /* 0x00000001ff0c7807 */ /* 0x000fe20000800000 */
[----:B------:R-:W-:Y:S01]  /*96a0*/  UMOV UR23, 0x10000000 ;  /* 0x1000000000177882 */ /* 0x000fe20000000000 */
[----:B------:R-:W-:Y:S01]  /*96b0*/  UMOV UR25, UR33 ;  /* 0x0000002100197c82 */ /* 0x000fe20008000000 */
[----:B------:R-:W-:Y:S01]  /*96c0*/  UMOV UR28, UR36 ;  /* 0x00000024001c7c82 */ /* 0x000fe20008000000 */
[----:B------:R-:W-:Y:S01]  /*96d0*/  UMOV UR27, UR35 ;  /* 0x00000023001b7c82 */ /* 0x000fe20008000000 */
[----:B------:R-:W-:Y:S01]  /*96e0*/  UMOV UR17, UR33 ;  /* 0x0000002100117c82 */ /* 0x000fe20008000000 */
[----:B------:R-:W-:Y:S01]  /*96f0*/  UMOV UR18, UR34 ;  /* 0x0000002200127c82 */ /* 0x000fe20008000000 */
[----:B------:R-:W-:Y:S01]  /*9700*/  UMOV UR20, UR36 ;  /* 0x0000002400147c82 */ /* 0x000fe20008000000 */
[----:B------:R0:W-:Y:S01]  /*9710*/  UTMALDG.3D [UR32], [UR14], desc[UR22] ;  /* 0x000016200e0075b4 */ /* 0x0001e20008011000 */
[----:B------:R-:W-:Y:S01]  /*9720*/  UMOV UR9, UR33 ;  /* 0x0000002100097c82 */ /* 0x000fe20008000000 */
[----:B------:R-:W-:Y:S01]  /*9730*/  UMOV UR11, UR19 ;  /* 0x00000013000b7c82 */ /* 0x000fe20008000000 */
[----:B------:R-:W-:Y:S01]  /*9740*/  UMOV UR12, UR36 ;  /* 0x00000024000c7c82 */ /* 0x000fe20008000000 */
[----:B------:R-:W-:Y:S01]  /*9750*/  UMOV UR10, UR26 ;  /* 0x0000001a000a7c82 */ /* 0x000fe20008000000 */
[----:B------:R-:W-:-:S02]  /*9760*/  LOP3.LUT R5, R5, R12, RZ, 0x3c, !PT ;  /* 0x0000000c05057212 */ /* 0x000fc400078e3cff */
[----:B------:R-:W-:Y:S01]  /*9770*/  SEL R6, R6, RZ, P1 ;  /* 0x000000ff06067207 */ /* 0x000fe20000800000 */
[----:B------:R0:W-:Y:S01]  /*9780*/  UTMALDG.3D [UR24], [UR14], desc[UR22] ;  /* 0x000016180e0075b4 */ /* 0x0001e20008011000 */
[----:B------:R0:W-:Y:S01]  /*9790*/  UTMALDG.3D [UR16], [UR40], desc[UR22] ;  /* 0x00001610280075b4 */ /* 0x0001e20008011000 */
[----:B------:R0:W-:Y:S02]  /*97a0*/  UTMALDG.3D [UR8], [UR40], desc[UR22] ;  /* 0x00001608280075b4 */ /* 0x0001e40008011000 */
[----:B0-----:R-:W-:Y:S05]  /*97b0*/  @P3 BRA `(.L_x_297) ;  /* 0xfffffffc00183947 */ /* 0x001fea000383ffff */
.L_x_293:
[----:B------:R-:W-:Y:S05]  /*97c0*/  BSYNC B1 ;  /* 0x0000000000017941 */ /* 0x000fea0003800000 */
.L_x_292:
[----:B------:R-:W-:Y:S01]  /*97d0*/  LOP3.LUT P3, RZ, R11, 0xff, RZ, 0xc0, !PT ;  /* 0x000000ff0bff7812 */ /* 0x000fe2000786c0ff */
[----:B------:R-:W-:Y:S01]  /*97e0*/  IMAD.IADD R0, R13, 0x1, R0 ;  /* 0x000000010d007824 */ /* 0x000fe200078e0200 */
[----:B------:R-:W-:Y:S01]  /*97f0*/  IADD3 R16, P4, R16, UR30, RZ ;  /* 0x0000001e10107c10 */ /* 0x000fe2000ff9e0ff */
[----:B------:R-:W-:Y:S01]  /*9800*/  ULDC.64 UR8, c[0x0][0x650] ;  /* 0x0001940000087ab9 */ /* 0x000fe20000000a00 */
[----:B------:R-:W-:Y:S01]  /*9810*/  BSSY B1, `(.L_x_298) ;  /* 0x000006b000017945 */ /* 0x000fe20003800000 */
[----:B------:R-:W-:Y:S01]  /*9820*/  IMAD.MOV.U32 R7, RZ, RZ, -0x1 ;  /* 0xffffffffff077424 */ /* 0x000fe200078e00ff */
[----:B------:R-:W-:Y:S01]  /*9830*/  SHF.R.U32.HI R4, RZ, 0x1, R0 ;  /* 0x00000001ff047819 */ /* 0x000fe20000011600 */
[----:B------:R-:W-:Y:S01]  /*9840*/  IMAD.MOV.U32 R9, RZ, RZ, -0x1 ;  /* 0xffffffffff097424 */ /* 0x000fe200078e00ff */
[----:B------:R-:W-:Y:S01]  /*9850*/  ISETP.GT.U32.AND P1, PT, R0, 0x1, PT ;  /* 0x000000010000780c */ /* 0x000fe20003f24070 */
[----:B------:R-:W-:Y:S01]  /*9860*/  IMAD.MOV.U32 R8, RZ, RZ, -0x1 ;  /* 0xffffffffff087424 */ /* 0x000fe200078e00ff */
[----:B------:R-:W-:-:S02]  /*9870*/  LOP3.LUT R4, R4, 0x1, RZ, 0xc0, !PT ;  /* 0x0000000104047812 */ /* 0x000fc400078ec0ff */
[----:B------:R-:W-:Y:S01]  /*9880*/  ISETP.LT.U32.AND P1, PT, R13, 0x2, P1 ;  /* 0x000000020d00780c */ /* 0x000fe20000f21070 */
[----:B------:R-:W0:Y:S01]  /*9890*/  @P3 S2R R6, SR_CgaCtaId ;  /* 0x0000000000063919 */ /* 0x000e220000008800 */
[----:B------:R-:W-:Y:S02]  /*98a0*/  @P3 MOV R5, 0x400 ;  /* 0x0000040000053802 */ /* 0x000fe40000000f00 */
[----:B------:R-:W-:Y:S02]  /*98b0*/  IADD3.X R17, R17, UR7, RZ, P4, !PT ;  /* 0x0000000711117c10 */ /* 0x000fe4000a7fe4ff */
[----:B------:R-:W-:Y:S02]  /*98c0*/  ISETP.GE.U32.AND P4, PT, R16, UR8, PT ;  /* 0x0000000810007c0c */ /* 0x000fe4000bf86070 */
[----:B------:R-:W-:Y:S02]  /*98d0*/  LOP3.LUT R0, R0, 0x1, RZ, 0xc0, !PT ;  /* 0x0000000100007812 */ /* 0x000fe400078ec0ff */
[----:B------:R-:W-:-:S02]  /*98e0*/  PRMT R11, RZ, 0x7610, R11 ;  /* 0x00007610ff0b7816 */ /* 0x000fc4000000000b */
[----:B0-----:R-:W-:-:S04]  /*98f0*/  @P3 LEA R5, R6, R5, 0x18 ;  /* 0x0000000506053211 */ /* 0x001fc800078ec0ff */
[----:B------:R0:W-:Y:S01]  /*9900*/  @P3 SYNCS.ARRIVE.TRANS64.A1T0 RZ, [R5+URZ+0x38], RZ ;  /* 0x000038ff05ff39a7 */ /* 0x0001e2000810003f */
[----:B------:R-:W-:Y:S02]  /*9910*/  ISETP.NE.U32.AND P3, PT, R4, 0x1, PT ;  /* 0x000000010400780c */ /* 0x000fe40003f65070 */
[----:B------:R-:W-:Y:S02]  /*9920*/  SEL R4, RZ, 0x1, !P1 ;  /* 0x00000001ff047807 */ /* 0x000fe40004800000 */
[----:B------:R-:W-:Y:S02]  /*9930*/  ISETP.GE.U32.AND.EX P1, PT, R17, UR9, PT, P4 ;  /* 0x0000000911007c0c */ /* 0x000fe4000bf26140 */
[----:B------:R-:W-:-:S04]  /*9940*/  ISETP.GT.U32.AND P3, PT, R13, 0x1, !P3 ;  /* 0x000000010d00780c */ /* 0x000fc80005f64070 */
[----:B0-----:R-:W-:-:S04]  /*9950*/  SEL R5, RZ, 0x1, !P3 ;  /* 0x00000001ff057807 */ /* 0x001fc80005800000 */
[--C-:B------:R-:W-:Y:S02]  /*9960*/  LOP3.LUT R3, R5, R3, R4.reuse, 0x96, !PT ;  /* 0x0000000305037212 */ /* 0x100fe400078e9604 */
[----:B------:R-:W-:Y:S01]  /*9970*/  PRMT R4, RZ, 0x7610, R4 ;  /* 0x00007610ff047816 */ /* 0x000fe20000000004 */
[----:B------:R-:W-:Y:S06]  /*9980*/  @P1 BRA `(.L_x_299) ;  /* 0x00000004004c1947 */ /* 0x000fec0003800000 */
[----:B------:R-:W-:Y:S01]  /*9990*/  ULDC.64 UR8, c[0x0][0x628] ;  /* 0x00018a0000087ab9 */ /* 0x000fe20000000a00 */
[----:B------:R-:W0:Y:S01]  /*99a0*/  S2R R14, SR_CTAID.X ;  /* 0x00000000000e7919 */ /* 0x000e220000002500 */
[----:B------:R-:W-:Y:S01]  /*99b0*/  ISETP.NE.U32.AND P1, PT, RZ, UR8, PT ;  /* 0x00000008ff007c0c */ /* 0x000fe2000bf25070 */
[----:B------:R-:W-:Y:S01]  /*99c0*/  ULDC UR11, c[0x0][0x630] ;  /* 0x00018c00000b7ab9 */ /* 0x000fe20000000800 */
[----:B------:R-:W-:Y:S01]  /*99d0*/  IMAD.MOV.U32 R4, RZ, RZ, R16 ;  /* 0x000000ffff047224 */ /* 0x000fe200078e0010 */
[----:B------:R-:W1:Y:S01]  /*99e0*/  S2R R12, SR_CTAID.Y ;  /* 0x00000000000c7919 */ /* 0x000e620000002600 */
[----:B------:R-:W-:Y:S01]  /*99f0*/  ISETP.NE.AND.EX P1, PT, RZ, UR9, PT, P1 ;  /* 0x00000009ff007c0c */ /* 0x000fe2000bf25310 */
[----:B------:R-:W-:-:S12]  /*9a00*/  IMAD.MOV.U32 R5, RZ, RZ, R17 ;  /* 0x000000ffff057224 */ /* 0x000fd800078e0011 */
[----:B------:R-:W-:Y:S05]  /*9a10*/  @!P1 BRA `(.L_x_300) ;  /* 0x0000000000289947 */ /* 0x000fea0003800000 */
[----:B------:R-:W-:Y:S02]  /*9a20*/  ULDC UR10, c[0x0][0x634] ;  /* 0x00018d00000a7ab9 */ /* 0x000fe40000000800 */
[----:B------:R-:W-:-:S05]  /*9a30*/  IADD3 R9, P1, R16, UR10, RZ ;  /* 0x0000000a10097c10 */ /* 0x000fca000ff3e0ff */
[----:B------:R-:W-:-:S04]  /*9a40*/  IMAD.X R15, RZ, RZ, R17, P1 ;  /* 0x000000ffff0f7224 */ /* 0x000fc800008e0611 */
[----:B------:R-:W-:-:S04]  /*9a50*/  IMAD.WIDE.U32 R6, R15, UR8, RZ ;  /* 0x000000080f067c25 */ /* 0x000fc8000f8e00ff */
[----:B------:R-:W-:-:S04]  /*9a60*/  IMAD.WIDE.U32 R6, P1, R9, UR9, R6 ;  /* 0x0000000909067c25 */ /* 0x000fc8000f820006 */
[----:B------:R-:W-:-:S04]  /*9a70*/  IMAD.WIDE.U32 R8, R9, UR8, RZ ;  /* 0x0000000809087c25 */ /* 0x000fc8000f8e00ff */
[----:B------:R-:W-:Y:S01]  /*9a80*/  IMAD.X R5, RZ, RZ, RZ, P1 ;  /* 0x000000ffff057224 */ /* 0x000fe200008e06ff */
[----:B------:R-:W-:Y:S01]  /*9a90*/  IADD3 RZ, P1, R9, R6, RZ ;  /* 0x0000000609ff7210 */ /* 0x000fe20007f3e0ff */
[----:B------:R-:W-:-:S04]  /*9aa0*/  IMAD.MOV.U32 R4, RZ, RZ, R7 ;  /* 0x000000ffff047224 */ /* 0x000fc800078e0007 */
[----:B------:R-:W-:-:S08]  /*9ab0*/  IMAD.WIDE.U32.X R4, R15, UR9, R4, P1 ;  /* 0x000000090f047c25 */ /* 0x000fd000088e0404 */
.L_x_300:
[--C-:B------:R-:W-:Y:S01]  /*9ac0*/  SHF.R.U64 R8, R4, UR11, R5.reuse ;  /* 0x0000000b04087c19 */ /* 0x100fe20008001205 */
[----:B------:R-:W-:Y:S01]  /*9ad0*/  ULDC.64 UR8, c[0x0][0x620] ;  /* 0x0001880000087ab9 */ /* 0x000fe20000000a00 */
[----:B------:R-:W-:Y:S01]  /*9ae0*/  SHF.R.U32.HI R4, RZ, UR11, R5 ;  /* 0x0000000bff047c19 */ /* 0x000fe20008011605 */
[----:B------:R-:W2:Y:S01]  /*9af0*/  LDC R25, c[0x0][0x144] ;  /* 0x00005100ff197b82 */ /* 0x000ea20000000800 */
[----:B------:R-:W-:Y:S01]  /*9b00*/  IADD3 R7, P1, RZ, -R8, RZ ;  /* 0x80000008ff077210 */ /* 0x000fe20007f3e0ff */
[----:B------:R-:W-:Y:S01]  /*9b10*/  ULDC.64 UR12, c[0x0][0x640] ;  /* 0x00019000000c7ab9 */ /* 0x000fe20000000a00 */
[----:B0-----:R-:W-:Y:S01]  /*9b20*/  I2FP.F32.U32 R9, R14 ;  /* 0x0000000e00097245 */ /* 0x001fe20000201000 */
[----:B------:R-:W-:Y:S02]  /*9b30*/  ULDC UR10, c[0x0][0x608] ;  /* 0x00018200000a7ab9 */ /* 0x000fe40000000800 */
[----:B------:R-:W-:Y:S01]  /*9b40*/  IMAD.X R4, RZ, RZ, ~R4, P1 ;  /* 0x000000ffff047224 */ /* 0x000fe200008e0e04 */
[----:B------:R-:W-:Y:S01]  /*9b50*/  ISETP.NE.U32.AND P1, PT, RZ, UR12, PT ;  /* 0x0000000cff007c0c */ /* 0x000fe2000bf25070 */
[----:B------:R-:W0:Y:S02]  /*9b60*/  LDC R21, c[0x0][0x148] ;  /* 0x00005200ff157b82 */ /* 0x000e240000000800 */
[----:B------:R-:W-:Y:S01]  /*9b70*/  IMAD R6, R4, UR8, RZ ;  /* 0x0000000804067c24 */ /* 0x000fe2000f8e02ff */
[----:B------:R-:W-:Y:S01]  /*9b80*/  ISETP.NE.AND.EX P1, PT, RZ, UR13, PT, P1 ;  /* 0x0000000dff007c0c */ /* 0x000fe2000bf25310 */
[----:B------:R-:W-:Y:S01]  /*9b90*/  IMAD.WIDE.U32 R4, R7, UR8, R16 ;  /* 0x0000000807047c25 */ /* 0x000fe2000f8e0010 */
[----:B------:R-:W-:-:S03]  /*9ba0*/  ULDC UR8, c[0x0][0x150] ;  /* 0x0000540000087ab9 */ /* 0x000fc60000000800 */
[----:B------:R-:W-:Y:S02]  /*9bb0*/  IMAD R7, R7, UR9, R6 ;  /* 0x0000000907077c24 */ /* 0x000fe4000f8e0206 */
[----:B------:R-:W-:Y:S01]  /*9bc0*/  FMUL R6, R9, UR8 ;  /* 0x0000000809067c20 */ /* 0x000fe20008400000 */
[----:B------:R-:W-:Y:S01]  /*9bd0*/  ULDC UR8, c[0x0][0x618] ;  /* 0x0001860000087ab9 */ /* 0x000fe20000000800 */
[----:B------:R-:W-:Y:S01]  /*9be0*/  ULDC UR9, c[0x0][0x154] ;  /* 0x0000550000097ab9 */ /* 0x000fe20000000800 */
[----:B------:R-:W-:-:S03]  /*9bf0*/  IMAD.IADD R5, R5, 0x1, R7 ;  /* 0x0000000105057824 */ /* 0x000fc600078e0207 */
[----:B------:R-:W3:Y:S02]  /*9c00*/  F2I.U32.TRUNC.NTZ R6, R6 ;  /* 0x0000000600067305 */ /* 0x000ee4000020f000 */
[----:B------:R-:W-:Y:S02]  /*9c10*/  SHF.R.U64 R9, R4, UR8, R5 ;  /* 0x0000000804097c19 */ /* 0x000fe40008001205 */
[----:B-1----:R-:W-:-:S05]  /*9c20*/  I2FP.F32.U32 R4, R12 ;  /* 0x0000000c00047245 */ /* 0x002fca0000201000 */
[----:B------:R-:W-:Y:S01]  /*9c30*/  FMUL R22, R4, UR9 ;  /* 0x0000000904167c20 */ /* 0x000fe20008400000 */
[----:B------:R-:W-:Y:S01]  /*9c40*/  SHF.R.U32.HI R4, RZ, UR8, R5 ;  /* 0x00000008ff047c19 */ /* 0x000fe20008011605 */
[----:B------:R-:W-:-:S03]  /*9c50*/  ULDC UR8, c[0x0][0x658] ;  /* 0x0001960000087ab9 */ /* 0x000fc60000000800 */
[--C-:B------:R-:W-:Y:S01]  /*9c60*/  SHF.R.U64 R20, R9, UR10, R4.reuse ;  /* 0x0000000a09147c19 */ /* 0x100fe20008001204 */
[----:B------:R-:W1:Y:S01]  /*9c70*/  F2I.U32.TRUNC.NTZ R22, R22 ;  /* 0x0000001600167305 */ /* 0x000e62000020f000 */
[----:B------:R-:W-:Y:S01]  /*9c80*/  SHF.R.U32.HI R5, RZ, UR10, R4 ;  /* 0x0000000aff057c19 */ /* 0x000fe20008011604 */
[----:B---3--:R-:W-:-:S03]  /*9c90*/  IMAD.MOV R6, RZ, RZ, -R6 ;  /* 0x000000ffff067224 */ /* 0x008fc600078e0a06 */
[--C-:B------:R-:W-:Y:S01]  /*9ca0*/  SHF.R.U64 R15, R20, UR8, R5.reuse ;  /* 0x00000008140f7c19 */ /* 0x100fe20008001205 */
[----:B--2---:R-:W-:Y:S01]  /*9cb0*/  IMAD R14, R25, R6, R14 ;  /* 0x00000006190e7224 */ /* 0x004fe200078e020e */
[----:B------:R-:W-:-:S03]  /*9cc0*/  SHF.R.U32.HI R23, RZ, UR8, R5 ;  /* 0x00000008ff177c19 */ /* 0x000fc60008011605 */
[----:B------:R-:W-:Y:S02]  /*9cd0*/  IMAD.MOV.U32 R4, RZ, RZ, R15 ;  /* 0x000000ffff047224 */ /* 0x000fe400078e000f */
[----:B------:R-:W-:Y:S01]  /*9ce0*/  IMAD.MOV.U32 R5, RZ, RZ, R23 ;  /* 0x000000ffff057224 */ /* 0x000fe200078e0017 */
[----:B-1----:R-:W-:Y:S06]  /*9cf0*/  @!P1 BRA `(.L_x_301) ;  /* 0x0000000000289947 */ /* 0x002fec0003800000 */
[----:B------:R-:W-:Y:S02]  /*9d00*/  ULDC UR8, c[0x0][0x64c] ;  /* 0x0001930000087ab9 */ /* 0x000fe40000000800 */
[----:B------:R-:W-:-:S05]  /*9d10*/  IADD3 R5, P1, R15, UR8, RZ ;  /* 0x000000080f057c10 */ /* 0x000fca000ff3e0ff */
[----:B------:R-:W-:-:S04]  /*9d20*/  IMAD.X R23, RZ, RZ, R23, P1 ;  /* 0x000000ffff177224 */ /* 0x000fc800008e0617 */
[----:B------:R-:W-:-:S04]  /*9d30*/  IMAD.WIDE.U32 R6, R23, UR12, RZ ;  /* 0x0000000c17067c25 */ /* 0x000fc8000f8e00ff */
[----:B------:R-:W-:-:S04]  /*9d40*/  IMAD.WIDE.U32 R6, P1, R5, UR13, R6 ;  /* 0x0000000d05067c25 */ /* 0x000fc8000f820006 */
[----:B------:R-:W-:-:S04]  /*9d50*/  IMAD.WIDE.U32 R4, R5, UR12, RZ ;  /* 0x0000000c05047c25 */ /* 0x000fc8000f8e00ff */
[----:B------:R-:W-:Y:S01]  /*9d60*/  IMAD.MOV.U32 R4, RZ, RZ, R7 ;  /* 0x000000ffff047224 */ /* 0x000fe200078e0007 */
[----:B------:R-:W-:Y:S01]  /*9d70*/  IADD3 RZ, P3, R5, R6, RZ ;  /* 0x0000000605ff7210 */ /* 0x000fe20007f7e0ff */
[----:B------:R-:W-:-:S04]  /*9d80*/  IMAD.X R5, RZ, RZ, RZ, P1 ;  /* 0x000000ffff057224 */ /* 0x000fc800008e06ff */
[----:B------:R-:W-:-:S08]  /*9d90*/  IMAD.WIDE.U32.X R4, R23, UR13, R4, P3 ;  /* 0x0000000d17047c25 */ /* 0x000fd000098e0404 */
.L_x_301:
[----:B------:R-:W-:Y:S01]  /*9da0*/  ISETP.NE.AND P1, PT, R2, 0x1, PT ;  /* 0x000000010200780c */ /* 0x000fe20003f25270 */
[----:B------:R-:W-:Y:S01]  /*9db0*/  ULDC UR8, c[0x0][0x648] ;  /* 0x0001920000087ab9 */ /* 0x000fe20000000800 */
[----:B------:R-:W-:Y:S01]  /*9dc0*/  LOP3.LUT R20, R20, UR6, RZ, 0xc0, !PT ;  /* 0x0000000614147c12 */ /* 0x000fe2000f8ec0ff */
[----:B------:R-:W-:Y:S01]  /*9dd0*/  IMAD.MOV R22, RZ, RZ, -R22 ;  /* 0x000000ffff167224 */ /* 0x000fe200078e0a16 */
[----:B------:R-:W-:Y:S01]  /*9de0*/  SHF.R.U64 R5, R4, UR8, R5 ;  /* 0x0000000804057c19 */ /* 0x000fe20008001205 */
[----:B------:R-:W-:Y:S01]  /*9df0*/  ULDC UR8, c[0x0][0x638] ;  /* 0x00018e0000087ab9 */ /* 0x000fe20000000800 */
[----:B------:R-:W-:Y:S01]  /*9e00*/  LOP3.LUT R6, R9, UR4, RZ, 0xc0, !PT ;  /* 0x0000000409067c12 */ /* 0x000fe2000f8ec0ff */
[----:B------:R-:W-:Y:S02]  /*9e10*/  ULDC UR9, c[0x0][0x610] ;  /* 0x0001840000097ab9 */ /* 0x000fe40000000800 */
[----:B------:R-:W-:Y:S02]  /*9e20*/  IMAD.MOV R4, RZ, RZ, -R5 ;  /* 0x000000ffff047224 */ /* 0x000fe400078e0a05 */
[----:B------:R-:W-:-:S02]  /*9e30*/  IMAD R5, R5, UR5, R20 ;  /* 0x0000000505057c24 */ /* 0x000fc4000f8e0214 */
[----:B0-----:R-:W-:Y:S02]  /*9e40*/  @P1 IMAD R14, R21, R22, R12 ;  /* 0x00000016150e1224 */ /* 0x001fe400078e020c */
[----:B------:R-:W-:Y:S01]  /*9e50*/  IMAD R15, R4, UR8, R15 ;  /* 0x00000008040f7c24 */ /* 0x000fe2000f8e020f */
[----:B------:R-:W-:Y:S01]  /*9e60*/  ULDC UR8, c[0x0][0x600] ;  /* 0x0001800000087ab9 */ /* 0x000fe20000000800 */
[----:B------:R-:W-:Y:S02]  /*9e70*/  IMAD R14, R5, UR9, R14 ;  /* 0x00000009050e7c24 */ /* 0x000fe4000f8e020e */
[----:B------:R-:W-:Y:S02]  /*9e80*/  IMAD R15, R15, UR8, R6 ;  /* 0x000000080f0f7c24 */ /* 0x000fe4000f8e0206 */
[----:B------:R-:W-:-:S03]  /*9e90*/  IMAD.MOV.U32 R4, RZ, RZ, 0x1 ;  /* 0x00000001ff047424 */ /* 0x000fc600078e00ff */
[----:B------:R-:W-:Y:S02]  /*9ea0*/  SEL R9, R15, R14, !P1 ;  /* 0x0000000e0f097207 */ /* 0x000fe40004800000 */
[----:B------:R-:W-:-:S07]  /*9eb0*/  SEL R7, R14, R15, !P1 ;  /* 0x0000000f0e077207 */ /* 0x000fce0004800000 */
.L_x_299:
[----:B------:R-:W-:Y:S05]  /*9ec0*/  BSYNC B1 ;  /* 0x0000000000017941 */ /* 0x000fea0003800000 */
.L_x_298:
[----:B------:R-:W-:-:S13]  /*9ed0*/  LOP3.LUT P1, RZ, R4, 0xff, RZ, 0xc0, !PT ;  /* 0x000000ff04ff7812 */ /* 0x000fda000782c0ff */
[----:B------:R-:W-:Y:S05]  /*9ee0*/  @P1 BRA `(.L_x_302) ;  /* 0xfffffff400181947 */ /* 0x000fea000383ffff */
[----:B------:R-:W-:Y:S05]  /*9ef0*/  BSYNC B0 ;  /* 0x0000000000007941 */ /* 0x000fea0003800000 */
.L_x_290:
[----:B------:R-:W-:-:S03]  /*9f00*/  UMOV UR8, 0xffffffff ;  /* 0xffffffff00087882 */ /* 0x000fc60000000000 */
[----:B------:R-:W-:Y:S05]  /*9f10*/  BRA.DIV UR8, `(.L_x_303) ;  /* 0x0000000208d07947 */ /* 0x000fea000b800000 */
[----:B------:R-:W-:-:S13]  /*9f20*/  ELECT P6, URZ, PT ;  /* 0x00000000003f782f */ /* 0x000fda00038c0000 */
.L_x_315:
[----:B------:R-:W-:Y:S04]  /*9f30*/  BSSY B0, `(.L_x_304) ;  /* 0x0000019000007945 */ /* 0x000fe80003800000 */
[----:B------:R-:W-:Y:S05]  /*9f40*/  @!P6 BRA `(.L_x_305) ;  /* 0x00000000005ce947 */ /* 0x000fea0003800000 */
[----:B------:R-:W-:-:S04]  /*9f50*/  LOP3.LUT R19, R19, 0x2, RZ, 0xfc, !PT ;  /* 0x0000000213137812 */ /* 0x000fc800078efcff */
[----:B------:R-:W-:-:S13]  /*9f60*/  ISETP.NE.AND P0, PT, R19, 0x3, PT ;  /* 0x000000031300780c */ /* 0x000fda0003f05270 */
[----:B------:R-:W-:Y:S05]  /*9f70*/  @!P0 BRA `(.L_x_306) ;  /* 0x0000000000048947 */ /* 0x000fea0003800000 */
[----:B------:R-:W-:Y:S01]  /*9f80*/  BPT.TRAP 0x1 ;  /* 0x000000040000795c */ /* 0x000fe20000300000 */
.L_x_306:
[----:B------:R-:W0:Y:S01]  /*9f90*/  S2R R5, SR_CgaCtaId ;  /* 0x0000000000057919 */ /* 0x000e220000008800 */
[----:B------:R-:W-:Y:S02]  /*9fa0*/  MOV R2, 0x400 ;  /* 0x0000040000027802 */ /* 0x000fe40000000f00 */
[----:B------:R-:W-:Y:S02]  /*9fb0*/  SHF.L.U32 R4, R3, 0x1f, RZ ;  /* 0x0000001f03047819 */ /* 0x000fe400000006ff */
[----:B0-----:R-:W-:-:S05]  /*9fc0*/  LEA R5, R5, R2, 0x18 ;  /* 0x0000000205057211 */ /* 0x001fca00078ec0ff */
[----:B------:R-:W-:-:S04]  /*9fd0*/  VIADD R5, R5, 0x10 ;  /* 0x0000001005057836 */ /* 0x000fc80000000000 */
[C---:B------:R-:W-:Y:S02]  /*9fe0*/  IMAD R7, R0.reuse, 0x8, R5 ;  /* 0x0000000800077824 */ /* 0x040fe400078e0205 */
[----:B------:R-:W-:Y:S02]  /*9ff0*/  VIADD R0, R0, 0x1 ;  /* 0x0000000100007836 */ /* 0x000fe40000000000 */
[----:B------:R-:W0:Y:S03]  /*a000*/  SYNCS.PHASECHK.TRANS64.TRYWAIT P0, [R7+URZ], R4 ;  /* 0x00000004070075a7 */ /* 0x000e26000800017f */
[----:B------:R-:W-:-:S04]  /*a010*/  ISETP.NE.AND P1, PT, R0, 0x2, PT ;  /* 0x000000020000780c */ /* 0x000fc80003f25270 */
[----:B------:R-:W-:Y:S02]  /*a020*/  SEL R2, RZ, 0x1, P1 ;  /* 0x00000001ff027807 */ /* 0x000fe40000800000 */
[----:B------:R-:W-:Y:S02]  /*a030*/  SEL R0, R0, RZ, P1 ;  /* 0x000000ff00007207 */ /* 0x000fe40000800000 */
[----:B------:R-:W-:Y:S01]  /*a040*/  LOP3.LUT R2, R3, R2, RZ, 0x3c, !PT ;  /* 0x0000000203027212 */ /* 0x000fe200078e3cff */
[----:B0-----:R-:W-:Y:S06]  /*a050*/  @!P0 BRA `(.L_x_307) ;  /* 0x0000000000a08947 */ /* 0x001fec0003800000 */
.L_x_316:
[----:B------:R-:W-:Y:S01]  /*a060*/  IMAD R5, R0, 0x8, R5 ;  /* 0x0000000800057824 */ /* 0x000fe200078e0205 */
[----:B------:R-:W-:-:S07]  /*a070*/  SHF.L.U32 R0, R2, 0x1f, RZ ;  /* 0x0000001f02007819 */ /* 0x000fce00000006ff */
.L_x_308:
[----:B-1----:R1:W2:Y:S02]  /*a080*/  SYNCS.PHASECHK.TRANS64.TRYWAIT P0, [R5+URZ], R0 ;  /* 0x00000000050075a7 */ /* 0x0022a4000800017f */
[----:B--2---:R-:W-:Y:S05]  /*a090*/  @!P0 NANOSLEEP.SYNCS 0x989680 ;  /* 0x009896800000895d */ /* 0x004fea0003900000 */
[----:B------:R-:W2:Y:S02]  /*a0a0*/  @!P0 SYNCS.PHASECHK.TRANS64 P0, [R5+URZ], R0 ;  /* 0x00000000050085a7 */ /* 0x000ea4000800007f */
[----:B--2---:R-:W-:Y:S05]  /*a0b0*/  @!P0 BRA `(.L_x_308) ;  /* 0xfffffffc00f08947 */ /* 0x004fea000383ffff */
.L_x_305:
[----:B------:R-:W-:Y:S05]  /*a0c0*/  BSYNC B0 ;  /* 0x0000000000007941 */ /* 0x000fea0003800000 */
.L_x_304:
[----:B------:R-:W-:Y:S05]  /*a0d0*/  EXIT ;  /* 0x000000000000794d */ /* 0x000fea0003800000 */
.L_x_17:
[----:B---3--:R3:W4:Y:S02]  /*a0e0*/  SYNCS.PHASECHK.TRANS64.TRYWAIT P1, [R3+URZ], R0 ;  /* 0x00000000030075a7 */ /* 0x008724000802017f */
[----:B----4-:R-:W-:Y:S05]  /*a0f0*/  @!P1 NANOSLEEP.SYNCS 0x989680 ;  /* 0x009896800000995d */ /* 0x010fea0003900000 */
[----:B------:R-:W4:Y:S02]  /*a100*/  @!P1 SYNCS.PHASECHK.TRANS64 P1, [R3+URZ], R0 ;  /* 0x00000000030095a7 */ /* 0x000f24000802007f */
[----:B----4-:R-:W-:Y:S05]  /*a110*/  @!P1 BRA `(.L_x_17) ;  /* 0xfffffffc00f09947 */ /* 0x010fea000383ffff */
[----:B------:R-:W-:Y:S05]  /*a120*/  BRA `(.L_x_16) ;  /* 0xffffff7000287947 */ /* 0x000fea000383ffff */
.L_x_22:
[----:B-1----:R-:W-:-:S04]  /*a130*/  IMAD.U32 R4, RZ, RZ, UR9 ;  /* 0x00000009ff047e24 */ /* 0x002fc8000f8e00ff */
[----:B------:R1:W2:Y:S03]  /*a140*/  SYNCS.PHASECHK.TRANS64.TRYWAIT P1, [R4+URZ], R3 ;  /* 0x00000003040075a7 */ /* 0x0002a6000802017f */
[----:B--2---:R-:W-:Y:S05]  /*a150*/  @!P1 NANOSLEEP.SYNCS 0x989680 ;  /* 0x009896800000995d */ /* 0x004fea0003900000 */
[----:B------:R-:W2:Y:S02]  /*a160*/  @!P1 SYNCS.PHASECHK.TRANS64 P1, [R4+URZ], R3 ;  /* 0x00000003040095a7 */ /* 0x000ea4000802007f */
[----:B--2---:R-:W-:Y:S05]  /*a170*/  @!P1 BRA `(.L_x_22) ;  /* 0xfffffffc00ec9947 */ /* 0x004fea000383ffff */
[----:B------:R-:W-:Y:S05]  /*a180*/  BRA `(.L_x_21) ;  /* 0xffffff7400947947 */ /* 0x000fea000383ffff */
.L_x_291:
[----:B------:R-:W-:Y:S01]  /*a190*/  BSSY B1, `(.L_x_309) ;  /* 0x0000006000017945 */ /* 0x000fe20003800000 */
[----:B------:R-:W-:-:S07]  /*a1a0*/  IMAD.MOV.U32 R15, RZ, RZ, -0x1 ;  /* 0xffffffffff0f7424 */ /* 0x000fce00078e00ff */
[----:B------:R-:W-:Y:S05]  /*a1b0*/  WARPSYNC.COLLECTIVE R15, `(.L_x_310) ;  /* 0x000000000f0c7348 */ /* 0x000fea0003c00000 */
[----:B------:R-:W-:Y:S02]  /*a1c0*/  ELECT P6, UR62, PT ;  /* 0x00000000003e782f */ /* 0x000fe400038c0000 */
[----:B------:R-:W-:Y:S01]  /*a1d0*/  MOV R14, UR62 ;  /* 0x0000003e000e7c02 */ /* 0x000fe20008000f00 */
[----:B------:R-:W-:Y:S10]  /*a1e0*/  ENDCOLLECTIVE ;  /* 0x000000000000791b */ /* 0x000ff40003800000 */
.L_x_310:
[----:B------:R-:W-:Y:S05]  /*a1f0*/  BSYNC B1 ;  /* 0x0000000000017941 */ /* 0x000fea0003800000 */
.L_x_309:
[----:B------:R-:W-:Y:S05]  /*a200*/  BRA `(.L_x_311) ;  /* 0xfffffff0005c7947 */ /* 0x000fea000383ffff */
.L_x_294:
[----:B0-----:R0:W1:Y:S02]  /*a210*/  SYNCS.PHASECHK.TRANS64.TRYWAIT P1, [R12+URZ+0x10], R7 ;  /* 0x000010070c0075a7 */ /* 0x001064000802017f */
[----:B-1----:R-:W-:Y:S05]  /*a220*/  @!P1 NANOSLEEP.SYNCS 0x989680 ;  /* 0x009896800000995d */ /* 0x002fea0003900000 */
[----:B------:R-:W1:Y:S02]  /*a230*/  @!P1 SYNCS.PHASECHK.TRANS64 P1, [R12+URZ+0x10], R7 ;  /* 0x000010070c0095a7 */ /* 0x000e64000802007f */
[----:B-1----:R-:W-:Y:S05]  /*a240*/  @!P1 BRA `(.L_x_294) ;  /* 0xfffffffc00f09947 */ /* 0x002fea000383ffff */
[----:B------:R-:W-:Y:S05]  /*a250*/  BRA `(.L_x_312) ;  /* 0xfffffff000907947 */ /* 0x000fea000383ffff */
.L_x_303:
[----:B------:R-:W-:Y:S01]  /*a260*/  BSSY B0, `(.L_x_313) ;  /* 0x0000006000007945 */ /* 0x000fe20003800000 */
[----:B------:R-:W-:-:S07]  /*a270*/  IMAD.MOV.U32 R15, RZ, RZ, -0x1 ;  /* 0xffffffffff0f7424 */ /* 0x000fce00078e00ff */
[----:B------:R-:W-:Y:S05]  /*a280*/  WARPSYNC.COLLECTIVE R15, `(.L_x_314) ;  /* 0x000000000f0c7348 */ /* 0x000fea0003c00000 */
[----:B------:R-:W-:Y:S02]  /*a290*/  ELECT P6, UR62, PT ;  /* 0x00000000003e782f */ /* 0x000fe400038c0000 */
[----:B------:R-:W-:Y:S01]  /*a2a0*/  MOV R14, UR62 ;  /* 0x0000003e000e7c02 */ /* 0x000fe20008000f00 */
[----:B------:R-:W-:Y:S10]  /*a2b0*/  ENDCOLLECTIVE ;  /* 0x000000000000791b */ /* 0x000ff40003800000 */
.L_x_314:
[----:B------:R-:W-:Y:S05]  /*a2c0*/  BSYNC B0 ;  /* 0x0000000000007941 */ /* 0x000fea0003800000 */
.L_x_313:
[----:B------:R-:W-:Y:S05]  /*a2d0*/  BRA `(.L_x_315) ;  /* 0xfffffffc00147947 */ /* 0x000fea000383ffff */
.L_x_307:
[----:B0-----:R0:W1:Y:S02]  /*a2e0*/  SYNCS.PHASECHK.TRANS64.TRYWAIT P0, [R7+URZ], R4 ;  /* 0x00000004070075a7 */ /* 0x001064000800017f */
[----:B-1----:R-:W-:Y:S05]  /*a2f0*/  @!P0 NANOSLEEP.SYNCS 0x989680 ;  /* 0x009896800000895d */ /* 0x002fea0003900000 */
[----:B------:R-:W1:Y:S02]  /*a300*/  @!P0 SYNCS.PHASECHK.TRANS64 P0, [R7+URZ], R4 ;  /* 0x00000004070085a7 */ /* 0x000e64000800007f */
[----:B-1----:R-:W-:Y:S05]  /*a310*/  @!P0 BRA `(.L_x_307) ;  /* 0xfffffffc00f08947 */ /* 0x002fea000383ffff */
[----:B------:R-:W-:Y:S05]  /*a320*/  BRA `(.L_x_316) ;  /* 0xfffffffc004c7947 */ /* 0x000fea000383ffff */
.L_x_317:
[----:B------:R-:W-:-:S00]  /*a330*/  BRA `(.L_x_317) ;  /* 0xfffffffc00fc7947 */ /* 0x000fc0000383ffff */
[----:B------:R-:W-:-:S00]  /*a340*/  NOP ;  /* 0x0000000000007918 */ /* 0x000fc00000000000 */
        /* <DEDUP_REMOVED lines=11> */
.L_x_318:


//--------------------- .nv.global.init           --------------------------
	.section	.nv.global.init,"aw",@progbits
.nv.global.init:
	.type		$str$22,@object
	.size		$str$22,($str$23 - $str$22)
$str$22:
        /*0000*/ 	.byte	0x6b, 0x5f, 0x74, 0x69, 0x6c, 0x65, 0x5f, 0x63, 0x6f, 0x75, 0x6e, 0x74, 0x20, 0x3e, 0x3d, 0x20
        /*0010*/ 	.byte	0x31, 0x00
	.type		$str$23,@object
	.size		$str$23,(__unnamed_1 - $str$23)
$str$23:
        /*0012*/ 	.byte	0x2f, 0x74, 0x6d, 0x70, 0x2f, 0x63, 0x75, 0x74, 0x6c, 0x61, 0x73, 0x73, 0x5f, 0x73, 0x77, 0x65
        /*0022*/ 	.byte	0x65, 0x70, 0x5f, 0x73, 0x72, 0x63, 0x2f, 0x69, 0x6e, 0x63, 0x6c, 0x75, 0x64, 0x65, 0x2f, 0x63
        /*0032*/ 	.byte	0x75, 0x74, 0x6c, 0x61, 0x73, 0x73, 0x2f, 0x67, 0x65, 0x6d, 0x6d, 0x2f, 0x63, 0x6f, 0x6c, 0x6c
        /*0042*/ 	.byte	0x65, 0x63, 0x74, 0x69, 0x76, 0x65, 0x2f, 0x73, 0x6d, 0x39, 0x30, 0x5f, 0x6d, 0x6d, 0x61, 0x5f
        /*0052*/ 	.byte	0x74, 0x6d, 0x61, 0x5f, 0x67, 0x6d, 0x6d, 0x61, 0x5f, 0x73, 0x73, 0x5f, 0x77, 0x61, 0x72, 0x70
        /*0062*/ 	.byte	0x73, 0x70, 0x65, 0x63, 0x69, 0x61, 0x6c, 0x69, 0x7a, 0x65, 0x64, 0x2e, 0x68, 0x70, 0x70, 0x00
	.type		__unnamed_1,@object
	.size		__unnamed_1,(.L_0 - __unnamed_1)
__unnamed_1:
        /*0072*/ 	.byte	0x76, 0x6f, 0x69, 0x64, 0x20, 0x63, 0x75, 0x74, 0x6c, 0x61, 0x73, 0x73, 0x3a, 0x3a, 0x67, 0x65
        /* <DEDUP_REMOVED lines=175> */
        /*0b72*/ 	.byte	0x74, 0x79, 0x5d, 0x00
.L_0:


//--------------------- .nv.shared._ZN7cutlass13device_kernelINS_4gemm6kernel13GemmUniversalIN4cute5tupleIJiiiiEEENS1_10collective13CollectiveMmaINS1_34MainloopSm90TmaGmmaWarpSpecializedILi2ENS5_IJNS4_1CILi1EEESB_SB_EEENS1_35KernelTmaWarpSpecializedCooperativeEEENS5_IJNSA_ILi128EEENSA_ILi256EEENSA_ILi64EEEEEEfNS5_IJlSB_lEEEfSJ_NS4_8TiledMMAINS4_8MMA_AtomIJNS4_4SM904GMMA30MMA_64x256x8_F32TF32TF32_SS_TNILNSN_7ScaleInE1ELSP_1EEEEEENS4_6LayoutINS5_IJNSA_ILi2EEESB_SB_EEENS5_IJSB_NSA_ILi0EEESV_EEEEENS5_IJNS4_10UnderscoreESY_SY_EEEEENS4_13SM90_TMA_LOADENS4_14ComposedLayoutINS4_7SwizzleILi3ELi4ELi3EEENS4_18smem_ptr_flag_bitsILi32EEENSS_INS5_IJNSA_ILi8EEENSA_ILi32EEEEEENS5_IJS18_SB_EEEEEEEvNS4_8identityES11_S1C_vS1D_EENS_8epilogue10collective6detail29Sm90TmaWarpSpecializedAdapterINS1G_15DefaultEpilogueIfSJ_SJ_NS1F_6thread17LinearCombinationIfLi1EffLNS1K_9ScaleType4KindE0ELNS_15FloatRoundStyleE2EfEENS1_15EpilogueDefaultEEEEEvvEEEEvNT_6ParamsE --------------------------
	.section	.nv.shared._ZN7cutlass13device_kernelINS_4gemm6kernel13GemmUniversalIN4cute5tupleIJiiiiEEENS1_10collective13CollectiveMmaINS1_34MainloopSm90TmaGmmaWarpSpecializedILi2ENS5_IJNS4_1CILi1EEESB_SB_EEENS1_35KernelTmaWarpSpecializedCooperativeEEENS5_IJNSA_ILi128EEENSA_ILi256EEENSA_ILi64EEEEEEfNS5_IJlSB_lEEEfSJ_NS4_8TiledMMAINS4_8MMA_AtomIJNS4_4SM904GMMA30MMA_64x256x8_F32TF32TF32_SS_TNILNSN_7ScaleInE1ELSP_1EEEEEENS4_6LayoutINS5_IJNSA_ILi2EEESB_SB_EEENS5_IJSB_NSA_ILi0EEESV_EEEEENS5_IJNS4_10UnderscoreESY_SY_EEEEENS4_13SM90_TMA_LOADENS4_14ComposedLayoutINS4_7SwizzleILi3ELi4ELi3EEENS4_18smem_ptr_flag_bitsILi32EEENSS_INS5_IJNSA_ILi8EEENSA_ILi32EEEEEENS5_IJS18_SB_EEEEEEEvNS4_8identityES11_S1C_vS1D_EENS_8epilogue10collective6detail29Sm90TmaWarpSpecializedAdapterINS1G_15DefaultEpilogueIfSJ_SJ_NS1F_6thread17LinearCombinationIfLi1EffLNS1K_9ScaleType4KindE0ELNS_15FloatRoundStyleE2EfEENS1_15EpilogueDefaultEEEEEvvEEEEvNT_6ParamsE,"aw",@nobits
	.sectionflags	@""
	.align	16
	.zero		1024


//--------------------- .nv.shared.reserved.0     --------------------------
	.section	.nv.shared.reserved.0,"aw",@nobits
	.weak		__nv_reservedSMEM_offset_0_alias
	.size		__nv_reservedSMEM_offset_0_alias, 0, 0
	.other		__nv_reservedSMEM_offset_0_alias,@"STO_CUDA_RESERVED_SHARED STV_DEFAULT"
__nv_reservedSMEM_offset_0_alias:
	.zero		0


//--------------------- .nv.global                --------------------------
	.section	.nv.global,"aw",@nobits
.nv.global:
	.type		_ZN40_INTERNAL_13f055a8_4_k_cu_7ae81f9a_262564cute1_E,@object
	.size		_ZN40_INTERNAL_13f055a8_4_k_cu_7ae81f9a_262564cute1_E,(_ZN40_INTERNAL_13f055a8_4_k_cu_7ae81f9a_262564cuda3std3__45__cpo6cbeginE - _ZN40_INTERNAL_13f055a8_4_k_cu_7ae81f9a_262564cute1_E)
_ZN40_INTERNAL_13f055a8_4_k_cu_7ae81f9a_262564cute1_E:
	.zero		1
	.type		_ZN40_INTERNAL_13f055a8_4_k_cu_7ae81f9a_262564cuda3std3__45__cpo6cbeginE,@object
	.size		_ZN40_INTERNAL_13f055a8_4_k_cu_7ae81f9a_262564cuda3std3__45__cpo6cbeginE,(_ZN40_INTERNAL_13f055a8_4_k_cu_7ae81f9a_262564cuda3std3__48in_placeE - _ZN40_INTERNAL_13f055a8_4_k_cu_7ae81f9a_262564cuda3std3__45__cpo6cbeginE)
_ZN40_INTERNAL_13f055a8_4_k_cu_7ae81f9a_262564cuda3std3__45__cpo6cbeginE:
	.zero		1
	.type		_ZN40_INTERNAL_13f055a8_4_k_cu_7ae81f9a_262564cuda3std3__48in_placeE,@object
	.size		_ZN40_INTERNAL_13f055a8_4_k_cu_7ae81f9a_262564cuda3std3__48in_placeE,(_ZN40_INTERNAL_13f055a8_4_k_cu_7ae81f9a_262564cuda3std6ranges3__45__cpo9iter_moveE - _ZN40_INTERNAL_13f055a8_4_k_cu_7ae81f9a_262564cuda3std3__48in_placeE)
_ZN40_INTERNAL_13f055a8_4_k_cu_7ae81f9a_262564cuda3std3__48in_placeE:
	.zero		1
	.type		_ZN40_INTERNAL_13f055a8_4_k_cu_7ae81f9a_262564cuda3std6ranges3__45__cpo9iter_moveE,@object
	.size		_ZN40_INTERNAL_13f055a8_4_k_cu_7ae81f9a_262564cuda3std6ranges3__45__cpo9iter_moveE,(_ZN40_INTERNAL_13f055a8_4_k_cu_7ae81f9a_262564cuda3std3__45__cpo5beginE - _ZN40_INTERNAL_13f055a8_4_k_cu_7ae81f9a_262564cuda3std6ranges3__45__cpo9iter_moveE)
_ZN40_INTERNAL_13f055a8_4_k_cu_7ae81f9a_262564cuda3std6ranges3__45__cpo9iter_moveE:
	.zero		1
	.type		_ZN40_INTERNAL_13f055a8_4_k_cu_7ae81f9a_262564cuda3std3__45__cpo5beginE,@object
	.size		_ZN40_INTERNAL_13f055a8_4_k_cu_7ae81f9a_262564cuda3std3__45__cpo5beginE,(_ZN40_INTERNAL_13f055a8_4_k_cu_7ae81f9a_262564cuda3std3__442_GLOBAL__N__13f055a8_4_k_cu_7ae81f9a_262566ignoreE - _ZN40_INTERNAL_13f055a8_4_k_cu_7ae81f9a_262564cuda3std3__45__cpo5beginE)
_ZN40_INTERNAL_13f055a8_4_k_cu_7ae81f9a_262564cuda3std3__45__cpo5beginE:
	.zero		1
	.type		_ZN40_INTERNAL_13f055a8_4_k_cu_7ae81f9a_262564cuda3std3__442_GLOBAL__N__13f055a8_4_k_cu_7ae81f9a_262566ignoreE,@object
	.size		_ZN40_INTERNAL_13f055a8_4_k_cu_7ae81f9a_262564cuda3std3__442_GLOBAL__N__13f055a8_4_k_cu_7ae81f9a_262566ignoreE,(_ZN40_INTERNAL_13f055a8_4_k_cu_7ae81f9a_262564cute7productE - _ZN40_INTERNAL_13f055a8_4_k_cu_7ae81f9a_262564cuda3std3__442_GLOBAL__N__13f055a8_4_k_cu_7ae81f9a_262566ignoreE)
_ZN40_INTERNAL_13f055a8_4_k_cu_7ae81f9a_262564cuda3std3__442_GLOBAL__N__13f055a8_4_k_cu_7ae81f9a_262566ignoreE:
	.zero		1
	.type		_ZN40_INTERNAL_13f055a8_4_k_cu_7ae81f9a_262564cute7productE,@object
	.size		_ZN40_INTERNAL_13f055a8_4_k_cu_7ae81f9a_262564cute7productE,(_ZN40_INTERNAL_13f055a8_4_k_cu_7ae81f9a_262564cuda3std3__45__cpo3endE - _ZN40_INTERNAL_13f055a8_4_k_cu_7ae81f9a_262564cute7productE)
_ZN40_INTERNAL_13f055a8_4_k_cu_7ae81f9a_262564cute7productE:
	.zero		1
	.type		_ZN40_INTERNAL_13f055a8_4_k_cu_7ae81f9a_262564cuda3std3__45__cpo3endE,@object
	.size		_ZN40_INTERNAL_13f055a8_4_k_cu_7ae81f9a_262564cuda3std3__45__cpo3endE,(_ZN40_INTERNAL_13f055a8_4_k_cu_7ae81f9a_262564cuda3std3__419piecewise_constructE - _ZN40_INTERNAL_13f055a8_4_k_cu_7ae81f9a_262564cuda3std3__45__cpo3endE)
_ZN40_INTERNAL_13f055a8_4_k_cu_7ae81f9a_262564cuda3std3__45__cpo3endE:
	.zero		1
	.type		_ZN40_INTERNAL_13f055a8_4_k_cu_7ae81f9a_262564cuda3std3__419piecewise_constructE,@object
	.size		_ZN40_INTERNAL_13f055a8_4_k_cu_7ae81f9a_262564cuda3std3__419piecewise_constructE,(_ZN40_INTERNAL_13f055a8_4_k_cu_7ae81f9a_262564cuda3std3__45__cpo4cendE - _ZN40_INTERNAL_13f055a8_4_k_cu_7ae81f9a_262564cuda3std3__419piecewise_constructE)
_ZN40_INTERNAL_13f055a8_4_k_cu_7ae81f9a_262564cuda3std3__419piecewise_constructE:
	.zero		1
	.type		_ZN40_INTERNAL_13f055a8_4_k_cu_7ae81f9a_262564cuda3std3__45__cpo4cendE,@object
	.size		_ZN40_INTERNAL_13f055a8_4_k_cu_7ae81f9a_262564cuda3std3__45__cpo4cendE,(_ZN40_INTERNAL_13f055a8_4_k_cu_7ae81f9a_262564cuda3std6ranges3__45__cpo4swapE - _ZN40_INTERNAL_13f055a8_4_k_cu_7ae81f9a_262564cuda3std3__45__cpo4cendE)
_ZN40_INTERNAL_13f055a8_4_k_cu_7ae81f9a_262564cuda3std3__45__cpo4cendE:
	.zero		1
	.type		_ZN40_INTERNAL_13f055a8_4_k_cu_7ae81f9a_262564cuda3std6ranges3__45__cpo4swapE,@object
	.size		_ZN40_INTERNAL_13f055a8_4_k_cu_7ae81f9a_262564cuda3std6ranges3__45__cpo4swapE,(.L_8 - _ZN40_INTERNAL_13f055a8_4_k_cu_7ae81f9a_262564cuda3std6ranges3__45__cpo4swapE)
_ZN40_INTERNAL_13f055a8_4_k_cu_7ae81f9a_262564cuda3std6ranges3__45__cpo4swapE:
	.zero		1
.L_8:


//--------------------- .nv.constant0._ZN7cutlass13device_kernelINS_4gemm6kernel13GemmUniversalIN4cute5tupleIJiiiiEEENS1_10collective13CollectiveMmaINS1_34MainloopSm90TmaGmmaWarpSpecializedILi2ENS5_IJNS4_1CILi1EEESB_SB_EEENS1_35KernelTmaWarpSpecializedCooperativeEEENS5_IJNSA_ILi128EEENSA_ILi256EEENSA_ILi64EEEEEEfNS5_IJlSB_lEEEfSJ_NS4_8TiledMMAINS4_8MMA_AtomIJNS4_4SM904GMMA30MMA_64x256x8_F32TF32TF32_SS_TNILNSN_7ScaleInE1ELSP_1EEEEEENS4_6LayoutINS5_IJNSA_ILi2EEESB_SB_EEENS5_IJSB_NSA_ILi0EEESV_EEEEENS5_IJNS4_10UnderscoreESY_SY_EEEEENS4_13SM90_TMA_LOADENS4_14ComposedLayoutINS4_7SwizzleILi3ELi4ELi3EEENS4_18smem_ptr_flag_bitsILi32EEENSS_INS5_IJNSA_ILi8EEENSA_ILi32EEEEEENS5_IJS18_SB_EEEEEEEvNS4_8identityES11_S1C_vS1D_EENS_8epilogue10collective6detail29Sm90TmaWarpSpecializedAdapterINS1G_15DefaultEpilogueIfSJ_SJ_NS1F_6thread17LinearCombinationIfLi1EffLNS1K_9ScaleType4KindE0ELNS_15FloatRoundStyleE2EfEENS1_15EpilogueDefaultEEEEEvvEEEEvNT_6ParamsE --------------------------
	.section	.nv.constant0._ZN7cutlass13device_kernelINS_4gemm6kernel13GemmUniversalIN4cute5tupleIJiiiiEEENS1_10collective13CollectiveMmaINS1_34MainloopSm90TmaGmmaWarpSpecializedILi2ENS5_IJNS4_1CILi1EEESB_SB_EEENS1_35KernelTmaWarpSpecializedCooperativeEEENS5_IJNSA_ILi128EEENSA_ILi256EEENSA_ILi64EEEEEEfNS5_IJlSB_lEEEfSJ_NS4_8TiledMMAINS4_8MMA_AtomIJNS4_4SM904GMMA30MMA_64x256x8_F32TF32TF32_SS_TNILNSN_7ScaleInE1ELSP_1EEEEEENS4_6LayoutINS5_IJNSA_ILi2EEESB_SB_EEENS5_IJSB_NSA_ILi0EEESV_EEEEENS5_IJNS4_10UnderscoreESY_SY_EEEEENS4_13SM90_TMA_LOADENS4_14ComposedLayoutINS4_7SwizzleILi3ELi4ELi3EEENS4_18smem_ptr_flag_bitsILi32EEENSS_INS5_IJNSA_ILi8EEENSA_ILi32EEEEEENS5_IJS18_SB_EEEEEEEvNS4_8identityES11_S1C_vS1D_EENS_8epilogue10collective6detail29Sm90TmaWarpSpecializedAdapterINS1G_15DefaultEpilogueIfSJ_SJ_NS1F_6thread17LinearCombinationIfLi1EffLNS1K_9ScaleType4KindE0ELNS_15FloatRoundStyleE2EfEENS1_15EpilogueDefaultEEEEEvvEEEEvNT_6ParamsE,"a",@progbits
	.sectionflags	@""
	.align	4
.nv.constant0._ZN7cutlass13device_kernelINS_4gemm6kernel13GemmUniversalIN4cute5tupleIJiiiiEEENS1_10collective13CollectiveMmaINS1_34MainloopSm90TmaGmmaWarpSpecializedILi2ENS5_IJNS4_1CILi1EEESB_SB_EEENS1_35KernelTmaWarpSpecializedCooperativeEEENS5_IJNSA_ILi128EEENSA_ILi256EEENSA_ILi64EEEEEEfNS5_IJlSB_lEEEfSJ_NS4_8TiledMMAINS4_8MMA_AtomIJNS4_4SM904GMMA30MMA_64x256x8_F32TF32TF32_SS_TNILNSN_7ScaleInE1ELSP_1EEEEEENS4_6LayoutINS5_IJNSA_ILi2EEESB_SB_EEENS5_IJSB_NSA_ILi0EEESV_EEEEENS5_IJNS4_10UnderscoreESY_SY_EEEEENS4_13SM90_TMA_LOADENS4_14ComposedLayoutINS4_7SwizzleILi3ELi4ELi3EEENS4_18smem_ptr_flag_bitsILi32EEENSS_INS5_IJNSA_ILi8EEENSA_ILi32EEEEEENS5_IJS18_SB_EEEEEEEvNS4_8identityES11_S1C_vS1D_EENS_8epilogue10collective6detail29Sm90TmaWarpSpecializedAdapterINS1G_15DefaultEpilogueIfSJ_SJ_NS1F_6thread17LinearCombinationIfLi1EffLNS1K_9ScaleType4KindE0ELNS_15FloatRoundStyleE2EfEENS1_15EpilogueDefaultEEEEEvvEEEEvNT_6ParamsE:
	.zero		1664


//--------------------- SYMBOLS --------------------------

	.type		.nv.reservedSmem.offset0,@object
	.size		.nv.reservedSmem.offset0,0x4
	.type		__assertfail,@function
